//
// Generated by NVIDIA NVVM Compiler
//
// Compiler Build ID: CL-36424714
// Cuda compilation tools, release 13.0, V13.0.88
// Based on NVVM 20.0.0
//

.version 9.0
.target sm_100
.address_size 64

	// .globl	_ZN6oscean17output_generation3gpu4cuda18colorMappingKernelEPKfPhiiffj
.const .align 4 .b8 _ZN6oscean17output_generation3gpu4cuda10d_colorLUTE[4096];

.visible .entry _ZN6oscean17output_generation3gpu4cuda18colorMappingKernelEPKfPhiiffj(
	.param .u64 .ptr .align 1 _ZN6oscean17output_generation3gpu4cuda18colorMappingKernelEPKfPhiiffj_param_0,
	.param .u64 .ptr .align 1 _ZN6oscean17output_generation3gpu4cuda18colorMappingKernelEPKfPhiiffj_param_1,
	.param .u32 _ZN6oscean17output_generation3gpu4cuda18colorMappingKernelEPKfPhiiffj_param_2,
	.param .u32 _ZN6oscean17output_generation3gpu4cuda18colorMappingKernelEPKfPhiiffj_param_3,
	.param .f32 _ZN6oscean17output_generation3gpu4cuda18colorMappingKernelEPKfPhiiffj_param_4,
	.param .f32 _ZN6oscean17output_generation3gpu4cuda18colorMappingKernelEPKfPhiiffj_param_5,
	.param .u32 _ZN6oscean17output_generation3gpu4cuda18colorMappingKernelEPKfPhiiffj_param_6
)
{
	.reg .pred 	%p<5>;
	.reg .b32 	%r<24>;
	.reg .b32 	%f<33>;
	.reg .b64 	%rd<16>;

	ld.param.u64 	%rd2, [_ZN6oscean17output_generation3gpu4cuda18colorMappingKernelEPKfPhiiffj_param_0];
	ld.param.u64 	%rd3, [_ZN6oscean17output_generation3gpu4cuda18colorMappingKernelEPKfPhiiffj_param_1];
	ld.param.u32 	%r4, [_ZN6oscean17output_generation3gpu4cuda18colorMappingKernelEPKfPhiiffj_param_2];
	ld.param.u32 	%r6, [_ZN6oscean17output_generation3gpu4cuda18colorMappingKernelEPKfPhiiffj_param_3];
	ld.param.f32 	%f2, [_ZN6oscean17output_generation3gpu4cuda18colorMappingKernelEPKfPhiiffj_param_4];
	ld.param.f32 	%f3, [_ZN6oscean17output_generation3gpu4cuda18colorMappingKernelEPKfPhiiffj_param_5];
	ld.param.u32 	%r5, [_ZN6oscean17output_generation3gpu4cuda18colorMappingKernelEPKfPhiiffj_param_6];
	cvta.to.global.u64 	%rd1, %rd3;
	mov.u32 	%r8, %ctaid.x;
	mov.u32 	%r9, %ntid.x;
	mov.u32 	%r10, %tid.x;
	mad.lo.s32 	%r1, %r8, %r9, %r10;
	mov.u32 	%r11, %ctaid.y;
	mov.u32 	%r12, %ntid.y;
	mov.u32 	%r13, %tid.y;
	mad.lo.s32 	%r14, %r11, %r12, %r13;
	setp.ge.s32 	%p1, %r1, %r4;
	setp.ge.s32 	%p2, %r14, %r6;
	or.pred  	%p3, %p1, %p2;
	@%p3 bra 	$L__BB0_4;
	cvta.to.global.u64 	%rd4, %rd2;
	mad.lo.s32 	%r3, %r4, %r14, %r1;
	mul.wide.s32 	%rd5, %r3, 4;
	add.s64 	%rd6, %rd4, %rd5;
	ld.global.f32 	%f1, [%rd6];
	abs.f32 	%f4, %f1;
	setp.num.f32 	%p4, %f4, %f4;
	@%p4 bra 	$L__BB0_3;
	add.s64 	%rd8, %rd1, %rd5;
	st.global.u32 	[%rd8], %r5;
	bra.uni 	$L__BB0_4;
$L__BB0_3:
	sub.f32 	%f5, %f1, %f2;
	sub.f32 	%f6, %f3, %f2;
	div.rn.f32 	%f7, %f5, %f6;
	min.f32 	%f8, %f7, 0f3F800000;
	max.f32 	%f9, %f8, 0f00000000;
	mul.f32 	%f10, %f9, 0f437F0000;
	cvt.rmi.s32.f32 	%r15, %f10;
	min.s32 	%r16, %r15, 254;
	cvt.rn.f32.s32 	%f11, %r15;
	sub.f32 	%f12, %f10, %f11;
	shl.b32 	%r17, %r15, 2;
	mul.wide.s32 	%rd9, %r17, 4;
	mov.u64 	%rd10, _ZN6oscean17output_generation3gpu4cuda10d_colorLUTE;
	add.s64 	%rd11, %rd10, %rd9;
	ld.const.f32 	%f13, [%rd11];
	shl.b32 	%r18, %r16, 2;
	mul.wide.s32 	%rd12, %r18, 4;
	add.s64 	%rd13, %rd10, %rd12;
	ld.const.f32 	%f14, [%rd13+16];
	sub.f32 	%f15, %f14, %f13;
	fma.rn.f32 	%f16, %f12, %f15, %f13;
	ld.const.f32 	%f17, [%rd11+4];
	ld.const.f32 	%f18, [%rd13+20];
	sub.f32 	%f19, %f18, %f17;
	fma.rn.f32 	%f20, %f12, %f19, %f17;
	ld.const.f32 	%f21, [%rd11+8];
	ld.const.f32 	%f22, [%rd13+24];
	sub.f32 	%f23, %f22, %f21;
	fma.rn.f32 	%f24, %f12, %f23, %f21;
	ld.const.f32 	%f25, [%rd11+12];
	ld.const.f32 	%f26, [%rd13+28];
	sub.f32 	%f27, %f26, %f25;
	fma.rn.f32 	%f28, %f12, %f27, %f25;
	mul.f32 	%f29, %f16, 0f437F0000;
	cvt.rni.u32.f32 	%r19, %f29;
	shl.b32 	%r20, %r3, 2;
	cvt.s64.s32 	%rd14, %r20;
	add.s64 	%rd15, %rd1, %rd14;
	st.global.u8 	[%rd15], %r19;
	mul.f32 	%f30, %f20, 0f437F0000;
	cvt.rni.u32.f32 	%r21, %f30;
	st.global.u8 	[%rd15+1], %r21;
	mul.f32 	%f31, %f24, 0f437F0000;
	cvt.rni.u32.f32 	%r22, %f31;
	st.global.u8 	[%rd15+2], %r22;
	mul.f32 	%f32, %f28, 0f437F0000;
	cvt.rni.u32.f32 	%r23, %f32;
	st.global.u8 	[%rd15+3], %r23;
$L__BB0_4:
	ret;

}
	// .globl	_ZN6oscean17output_generation3gpu4cuda26advancedColorMappingKernelEPKfPhiiffiffj
.visible .entry _ZN6oscean17output_generation3gpu4cuda26advancedColorMappingKernelEPKfPhiiffiffj(
	.param .u64 .ptr .align 1 _ZN6oscean17output_generation3gpu4cuda26advancedColorMappingKernelEPKfPhiiffiffj_param_0,
	.param .u64 .ptr .align 1 _ZN6oscean17output_generation3gpu4cuda26advancedColorMappingKernelEPKfPhiiffiffj_param_1,
	.param .u32 _ZN6oscean17output_generation3gpu4cuda26advancedColorMappingKernelEPKfPhiiffiffj_param_2,
	.param .u32 _ZN6oscean17output_generation3gpu4cuda26advancedColorMappingKernelEPKfPhiiffiffj_param_3,
	.param .f32 _ZN6oscean17output_generation3gpu4cuda26advancedColorMappingKernelEPKfPhiiffiffj_param_4,
	.param .f32 _ZN6oscean17output_generation3gpu4cuda26advancedColorMappingKernelEPKfPhiiffiffj_param_5,
	.param .u32 _ZN6oscean17output_generation3gpu4cuda26advancedColorMappingKernelEPKfPhiiffiffj_param_6,
	.param .f32 _ZN6oscean17output_generation3gpu4cuda26advancedColorMappingKernelEPKfPhiiffiffj_param_7,
	.param .f32 _ZN6oscean17output_generation3gpu4cuda26advancedColorMappingKernelEPKfPhiiffiffj_param_8,
	.param .u32 _ZN6oscean17output_generation3gpu4cuda26advancedColorMappingKernelEPKfPhiiffiffj_param_9
)
{
	.reg .pred 	%p<48>;
	.reg .b32 	%r<57>;
	.reg .b32 	%f<201>;
	.reg .b64 	%rd<16>;

	ld.param.u64 	%rd2, [_ZN6oscean17output_generation3gpu4cuda26advancedColorMappingKernelEPKfPhiiffiffj_param_0];
	ld.param.u64 	%rd3, [_ZN6oscean17output_generation3gpu4cuda26advancedColorMappingKernelEPKfPhiiffiffj_param_1];
	ld.param.u32 	%r4, [_ZN6oscean17output_generation3gpu4cuda26advancedColorMappingKernelEPKfPhiiffiffj_param_2];
	ld.param.u32 	%r7, [_ZN6oscean17output_generation3gpu4cuda26advancedColorMappingKernelEPKfPhiiffiffj_param_3];
	ld.param.f32 	%f18, [_ZN6oscean17output_generation3gpu4cuda26advancedColorMappingKernelEPKfPhiiffiffj_param_4];
	ld.param.f32 	%f19, [_ZN6oscean17output_generation3gpu4cuda26advancedColorMappingKernelEPKfPhiiffiffj_param_5];
	ld.param.u32 	%r5, [_ZN6oscean17output_generation3gpu4cuda26advancedColorMappingKernelEPKfPhiiffiffj_param_6];
	ld.param.f32 	%f20, [_ZN6oscean17output_generation3gpu4cuda26advancedColorMappingKernelEPKfPhiiffiffj_param_7];
	ld.param.f32 	%f21, [_ZN6oscean17output_generation3gpu4cuda26advancedColorMappingKernelEPKfPhiiffiffj_param_8];
	ld.param.u32 	%r6, [_ZN6oscean17output_generation3gpu4cuda26advancedColorMappingKernelEPKfPhiiffiffj_param_9];
	cvta.to.global.u64 	%rd1, %rd3;
	mov.u32 	%r9, %ctaid.x;
	mov.u32 	%r10, %ntid.x;
	mov.u32 	%r11, %tid.x;
	mad.lo.s32 	%r1, %r9, %r10, %r11;
	mov.u32 	%r12, %ctaid.y;
	mov.u32 	%r13, %ntid.y;
	mov.u32 	%r14, %tid.y;
	mad.lo.s32 	%r15, %r12, %r13, %r14;
	setp.ge.s32 	%p1, %r1, %r4;
	setp.ge.s32 	%p2, %r15, %r7;
	or.pred  	%p3, %p1, %p2;
	@%p3 bra 	$L__BB1_25;
	cvta.to.global.u64 	%rd4, %rd2;
	mad.lo.s32 	%r3, %r4, %r15, %r1;
	mul.wide.s32 	%rd5, %r3, 4;
	add.s64 	%rd6, %rd4, %rd5;
	ld.global.f32 	%f1, [%rd6];
	abs.f32 	%f2, %f1;
	setp.num.f32 	%p4, %f2, %f2;
	@%p4 bra 	$L__BB1_3;
	add.s64 	%rd8, %rd1, %rd5;
	st.global.u32 	[%rd8], %r6;
	bra.uni 	$L__BB1_25;
$L__BB1_3:
	setp.eq.s32 	%p5, %r5, 3;
	mov.f32 	%f199, 0f3F800000;
	@%p5 bra 	$L__BB1_10;
	setp.eq.s32 	%p6, %r5, 2;
	mov.f32 	%f197, 0f00000000;
	@%p6 bra 	$L__BB1_8;
	setp.ne.s32 	%p7, %r5, 1;
	mov.f32 	%f199, %f1;
	@%p7 bra 	$L__BB1_18;
	setp.leu.f32 	%p9, %f1, 0f00000000;
	mov.f32 	%f199, %f197;
	@%p9 bra 	$L__BB1_18;
	add.f32 	%f24, %f1, 0f3F800000;
	setp.lt.f32 	%p10, %f24, 0f00800000;
	mul.f32 	%f25, %f24, 0f4B000000;
	selp.f32 	%f26, %f25, %f24, %p10;
	selp.f32 	%f27, 0fC1B80000, 0f00000000, %p10;
	mov.b32 	%r16, %f26;
	add.s32 	%r17, %r16, -1059760811;
	and.b32  	%r18, %r17, -8388608;
	sub.s32 	%r19, %r16, %r18;
	mov.b32 	%f28, %r19;
	cvt.rn.f32.s32 	%f29, %r18;
	fma.rn.f32 	%f30, %f29, 0f34000000, %f27;
	add.f32 	%f31, %f28, 0fBF800000;
	fma.rn.f32 	%f32, %f31, 0fBE055027, 0f3E1039F6;
	fma.rn.f32 	%f33, %f32, %f31, 0fBDF8CDCC;
	fma.rn.f32 	%f34, %f33, %f31, 0f3E0F2955;
	fma.rn.f32 	%f35, %f34, %f31, 0fBE2AD8B9;
	fma.rn.f32 	%f36, %f35, %f31, 0f3E4CED0B;
	fma.rn.f32 	%f37, %f36, %f31, 0fBE7FFF22;
	fma.rn.f32 	%f38, %f37, %f31, 0f3EAAAA78;
	fma.rn.f32 	%f39, %f38, %f31, 0fBF000000;
	mul.f32 	%f40, %f31, %f39;
	fma.rn.f32 	%f41, %f40, %f31, %f31;
	fma.rn.f32 	%f42, %f30, 0f3F317218, %f41;
	setp.gt.u32 	%p11, %r16, 2139095039;
	fma.rn.f32 	%f43, %f26, 0f7F800000, 0f7F800000;
	selp.f32 	%f44, %f43, %f42, %p11;
	setp.eq.f32 	%p12, %f26, 0f00000000;
	selp.f32 	%f199, 0fFF800000, %f44, %p12;
	bra.uni 	$L__BB1_18;
$L__BB1_8:
	setp.ltu.f32 	%p8, %f1, 0f00000000;
	mov.f32 	%f199, %f197;
	@%p8 bra 	$L__BB1_18;
	sqrt.rn.f32 	%f199, %f1;
	bra.uni 	$L__BB1_18;
$L__BB1_10:
	mul.f32 	%f46, %f20, 0f3F000000;
	cvt.rzi.f32.f32 	%f47, %f46;
	add.f32 	%f48, %f47, %f47;
	sub.f32 	%f49, %f20, %f48;
	abs.f32 	%f5, %f49;
	setp.lt.f32 	%p13, %f2, 0f00800000;
	mul.f32 	%f50, %f2, 0f4B800000;
	selp.f32 	%f51, %f50, %f2, %p13;
	selp.f32 	%f52, 0fC1C00000, 0f00000000, %p13;
	mov.b32 	%r20, %f51;
	add.s32 	%r21, %r20, -1060439283;
	and.b32  	%r22, %r21, -8388608;
	sub.s32 	%r23, %r20, %r22;
	mov.b32 	%f53, %r23;
	cvt.rn.f32.s32 	%f54, %r22;
	fma.rn.f32 	%f55, %f54, 0f34000000, %f52;
	add.f32 	%f56, %f53, 0fBF800000;
	add.f32 	%f57, %f53, 0f3F800000;
	rcp.approx.ftz.f32 	%f58, %f57;
	add.f32 	%f59, %f56, %f56;
	mul.f32 	%f60, %f59, %f58;
	mul.f32 	%f61, %f60, %f60;
	sub.f32 	%f62, %f56, %f60;
	add.f32 	%f63, %f62, %f62;
	neg.f32 	%f64, %f60;
	fma.rn.f32 	%f65, %f64, %f56, %f63;
	mul.rn.f32 	%f66, %f58, %f65;
	fma.rn.f32 	%f67, %f61, 0f3A2C32E4, 0f3B52E7DB;
	fma.rn.f32 	%f68, %f67, %f61, 0f3C93BB73;
	fma.rn.f32 	%f69, %f68, %f61, 0f3DF6384F;
	mul.rn.f32 	%f70, %f69, %f61;
	fma.rn.f32 	%f71, %f60, 0f3FB8AA3B, %f55;
	sub.f32 	%f72, %f55, %f71;
	fma.rn.f32 	%f73, %f60, 0f3FB8AA3B, %f72;
	fma.rn.f32 	%f74, %f66, 0f3FB8AA3B, %f73;
	fma.rn.f32 	%f75, %f60, 0f32A55E34, %f74;
	mul.f32 	%f76, %f70, 0f40400000;
	fma.rn.f32 	%f77, %f76, %f66, %f75;
	fma.rn.f32 	%f78, %f70, %f60, %f77;
	add.rn.f32 	%f79, %f71, %f78;
	neg.f32 	%f80, %f71;
	add.rn.f32 	%f81, %f79, %f80;
	neg.f32 	%f82, %f81;
	add.rn.f32 	%f83, %f78, %f82;
	mul.rn.f32 	%f84, %f79, %f20;
	neg.f32 	%f85, %f84;
	fma.rn.f32 	%f86, %f79, %f20, %f85;
	fma.rn.f32 	%f87, %f83, %f20, %f86;
	cvt.rni.f32.f32 	%f88, %f84;
	sub.f32 	%f89, %f84, %f88;
	add.f32 	%f90, %f89, %f87;
	fma.rn.f32 	%f91, %f90, 0f391FCB8E, 0f3AAF85ED;
	fma.rn.f32 	%f92, %f91, %f90, 0f3C1D9856;
	fma.rn.f32 	%f93, %f92, %f90, 0f3D6357BB;
	fma.rn.f32 	%f94, %f93, %f90, 0f3E75FDEC;
	fma.rn.f32 	%f95, %f94, %f90, 0f3F317218;
	fma.rn.f32 	%f96, %f95, %f90, 0f3F800000;
	cvt.rzi.s32.f32 	%r24, %f88;
	setp.gt.f32 	%p14, %f88, 0f00000000;
	selp.b32 	%r25, 0, -2097152000, %p14;
	add.s32 	%r26, %r25, 2130706432;
	mov.b32 	%f97, %r26;
	mul.f32 	%f98, %f96, %f97;
	shl.b32 	%r27, %r24, 23;
	sub.s32 	%r28, %r27, %r25;
	mov.b32 	%f99, %r28;
	mul.f32 	%f100, %f98, %f99;
	abs.f32 	%f101, %f84;
	setp.gt.f32 	%p15, %f101, 0f43180000;
	setp.lt.f32 	%p16, %f84, 0f00000000;
	selp.f32 	%f102, 0f00000000, 0f7F800000, %p16;
	selp.f32 	%f6, %f102, %f100, %p15;
	setp.eq.f32 	%p17, %f1, 0f3F800000;
	setp.eq.f32 	%p18, %f20, 0f00000000;
	or.pred  	%p19, %p18, %p17;
	@%p19 bra 	$L__BB1_18;
	abs.f32 	%f7, %f20;
	setp.num.f32 	%p20, %f7, %f7;
	@%p20 bra 	$L__BB1_13;
	add.rn.f32 	%f199, %f1, %f20;
	bra.uni 	$L__BB1_18;
$L__BB1_13:
	setp.neu.f32 	%p21, %f1, 0f00000000;
	setp.neu.f32 	%p22, %f2, 0f7F800000;
	and.pred  	%p23, %p21, %p22;
	@%p23 bra 	$L__BB1_15;
	setp.neu.f32 	%p30, %f5, 0f3F800000;
	add.f32 	%f107, %f1, %f1;
	mov.b32 	%r29, %f107;
	setp.lt.f32 	%p31, %f20, 0f00000000;
	xor.b32  	%r30, %r29, 2139095040;
	selp.b32 	%r31, %r30, %r29, %p31;
	and.b32  	%r32, %r31, 2147483647;
	selp.b32 	%r33, %r32, %r31, %p30;
	mov.b32 	%f199, %r33;
	bra.uni 	$L__BB1_18;
$L__BB1_15:
	setp.eq.f32 	%p24, %f1, 0fBF800000;
	setp.eq.f32 	%p25, %f7, 0f7F800000;
	and.pred  	%p26, %p24, %p25;
	@%p26 bra 	$L__BB1_18;
	setp.geu.f32 	%p27, %f1, 0f00000000;
	mov.f32 	%f199, %f6;
	@%p27 bra 	$L__BB1_18;
	setp.neu.f32 	%p28, %f5, 0f3F800000;
	neg.f32 	%f104, %f6;
	selp.f32 	%f105, %f6, %f104, %p28;
	cvt.rmi.f32.f32 	%f106, %f20;
	setp.neu.f32 	%p29, %f20, %f106;
	selp.f32 	%f199, 0f7FFFFFFF, %f105, %p29;
$L__BB1_18:
	sub.f32 	%f108, %f199, %f18;
	sub.f32 	%f109, %f19, %f18;
	div.rn.f32 	%f110, %f108, %f109;
	min.f32 	%f111, %f110, 0f3F800000;
	max.f32 	%f12, %f111, 0f00000000;
	setp.eq.f32 	%p32, %f21, 0f3F800000;
	mov.f32 	%f200, %f12;
	@%p32 bra 	$L__BB1_24;
	abs.f32 	%f13, %f12;
	setp.eq.f32 	%p33, %f12, 0f3F800000;
	setp.eq.f32 	%p34, %f21, 0f00000000;
	or.pred  	%p35, %p34, %p33;
	mov.f32 	%f200, 0f3F800000;
	@%p35 bra 	$L__BB1_24;
	setp.num.f32 	%p36, %f13, %f13;
	abs.f32 	%f113, %f21;
	setp.num.f32 	%p37, %f113, %f113;
	and.pred  	%p38, %p36, %p37;
	@%p38 bra 	$L__BB1_22;
	add.rn.f32 	%f200, %f12, %f21;
	bra.uni 	$L__BB1_24;
$L__BB1_22:
	setp.lt.f32 	%p39, %f13, 0f00800000;
	mul.f32 	%f115, %f13, 0f4B800000;
	selp.f32 	%f116, %f115, %f13, %p39;
	mov.b32 	%r34, %f116;
	add.s32 	%r35, %r34, -1060439283;
	and.b32  	%r36, %r35, -8388608;
	sub.s32 	%r37, %r34, %r36;
	mov.b32 	%f117, %r37;
	cvt.rn.f32.s32 	%f118, %r36;
	selp.f32 	%f119, 0fC1C00000, 0f00000000, %p39;
	fma.rn.f32 	%f120, %f118, 0f34000000, %f119;
	add.f32 	%f121, %f117, 0fBF800000;
	add.f32 	%f122, %f117, 0f3F800000;
	rcp.approx.ftz.f32 	%f123, %f122;
	add.f32 	%f124, %f121, %f121;
	mul.f32 	%f125, %f124, %f123;
	mul.f32 	%f126, %f125, %f125;
	neg.f32 	%f127, %f125;
	sub.f32 	%f128, %f121, %f125;
	add.f32 	%f129, %f128, %f128;
	fma.rn.f32 	%f130, %f127, %f121, %f129;
	mul.rn.f32 	%f131, %f123, %f130;
	fma.rn.f32 	%f132, %f126, 0f3A2C32E4, 0f3B52E7DB;
	fma.rn.f32 	%f133, %f132, %f126, 0f3C93BB73;
	fma.rn.f32 	%f134, %f133, %f126, 0f3DF6384F;
	mul.rn.f32 	%f135, %f134, %f126;
	fma.rn.f32 	%f136, %f125, 0f3FB8AA3B, %f120;
	mul.f32 	%f137, %f135, 0f40400000;
	sub.f32 	%f138, %f120, %f136;
	fma.rn.f32 	%f139, %f125, 0f3FB8AA3B, %f138;
	fma.rn.f32 	%f140, %f131, 0f3FB8AA3B, %f139;
	fma.rn.f32 	%f141, %f125, 0f32A55E34, %f140;
	fma.rn.f32 	%f142, %f137, %f131, %f141;
	fma.rn.f32 	%f143, %f135, %f125, %f142;
	add.rn.f32 	%f144, %f136, %f143;
	mul.rn.f32 	%f145, %f144, %f21;
	cvt.rni.f32.f32 	%f146, %f145;
	sub.f32 	%f147, %f145, %f146;
	neg.f32 	%f148, %f145;
	fma.rn.f32 	%f149, %f144, %f21, %f148;
	neg.f32 	%f150, %f136;
	add.rn.f32 	%f151, %f144, %f150;
	neg.f32 	%f152, %f151;
	add.rn.f32 	%f153, %f143, %f152;
	fma.rn.f32 	%f154, %f153, %f21, %f149;
	add.f32 	%f155, %f147, %f154;
	setp.gt.f32 	%p40, %f146, 0f00000000;
	selp.b32 	%r38, 0, -2097152000, %p40;
	setp.neu.f32 	%p41, %f12, 0f00000000;
	setp.neu.f32 	%p42, %f13, 0f7F800000;
	setp.lt.f32 	%p43, %f145, 0f00000000;
	selp.f32 	%f156, 0f00000000, 0f7F800000, %p43;
	abs.f32 	%f157, %f145;
	setp.gt.f32 	%p44, %f157, 0f43180000;
	cvt.rzi.s32.f32 	%r39, %f146;
	shl.b32 	%r40, %r39, 23;
	sub.s32 	%r41, %r40, %r38;
	mov.b32 	%f158, %r41;
	add.s32 	%r42, %r38, 2130706432;
	mov.b32 	%f159, %r42;
	fma.rn.f32 	%f160, %f155, 0f391FCB8E, 0f3AAF85ED;
	fma.rn.f32 	%f161, %f160, %f155, 0f3C1D9856;
	fma.rn.f32 	%f162, %f161, %f155, 0f3D6357BB;
	fma.rn.f32 	%f163, %f162, %f155, 0f3E75FDEC;
	fma.rn.f32 	%f164, %f163, %f155, 0f3F317218;
	fma.rn.f32 	%f165, %f164, %f155, 0f3F800000;
	mul.f32 	%f166, %f165, %f159;
	mul.f32 	%f167, %f166, %f158;
	selp.f32 	%f200, %f156, %f167, %p44;
	and.pred  	%p45, %p41, %p42;
	@%p45 bra 	$L__BB1_24;
	mul.f32 	%f168, %f21, 0f3F000000;
	cvt.rzi.f32.f32 	%f169, %f168;
	add.f32 	%f170, %f169, %f169;
	sub.f32 	%f171, %f21, %f170;
	abs.f32 	%f172, %f171;
	setp.neu.f32 	%p46, %f172, 0f3F800000;
	add.f32 	%f173, %f12, %f12;
	mov.b32 	%r43, %f173;
	setp.lt.f32 	%p47, %f21, 0f00000000;
	xor.b32  	%r44, %r43, 2139095040;
	selp.b32 	%r45, %r44, %r43, %p47;
	and.b32  	%r46, %r45, 2147483647;
	selp.b32 	%r47, %r46, %r45, %p46;
	mov.b32 	%f200, %r47;
$L__BB1_24:
	mul.f32 	%f174, %f200, 0f437F0000;
	cvt.rmi.s32.f32 	%r48, %f174;
	min.s32 	%r49, %r48, 254;
	cvt.rn.f32.s32 	%f175, %r48;
	sub.f32 	%f176, %f174, %f175;
	shl.b32 	%r50, %r48, 2;
	mul.wide.s32 	%rd9, %r50, 4;
	mov.u64 	%rd10, _ZN6oscean17output_generation3gpu4cuda10d_colorLUTE;
	add.s64 	%rd11, %rd10, %rd9;
	ld.const.f32 	%f177, [%rd11];
	shl.b32 	%r51, %r49, 2;
	mul.wide.s32 	%rd12, %r51, 4;
	add.s64 	%rd13, %rd10, %rd12;
	ld.const.f32 	%f178, [%rd13+16];
	sub.f32 	%f179, %f178, %f177;
	fma.rn.f32 	%f180, %f179, %f176, %f177;
	ld.const.f32 	%f181, [%rd11+4];
	ld.const.f32 	%f182, [%rd13+20];
	sub.f32 	%f183, %f182, %f181;
	fma.rn.f32 	%f184, %f176, %f183, %f181;
	ld.const.f32 	%f185, [%rd11+8];
	ld.const.f32 	%f186, [%rd13+24];
	sub.f32 	%f187, %f186, %f185;
	fma.rn.f32 	%f188, %f176, %f187, %f185;
	ld.const.f32 	%f189, [%rd11+12];
	ld.const.f32 	%f190, [%rd13+28];
	sub.f32 	%f191, %f190, %f189;
	fma.rn.f32 	%f192, %f176, %f191, %f189;
	mul.f32 	%f193, %f180, 0f437F0000;
	cvt.rni.u32.f32 	%r52, %f193;
	shl.b32 	%r53, %r3, 2;
	cvt.s64.s32 	%rd14, %r53;
	add.s64 	%rd15, %rd1, %rd14;
	st.global.u8 	[%rd15], %r52;
	mul.f32 	%f194, %f184, 0f437F0000;
	cvt.rni.u32.f32 	%r54, %f194;
	st.global.u8 	[%rd15+1], %r54;
	mul.f32 	%f195, %f188, 0f437F0000;
	cvt.rni.u32.f32 	%r55, %f195;
	st.global.u8 	[%rd15+2], %r55;
	mul.f32 	%f196, %f192, 0f437F0000;
	cvt.rni.u32.f32 	%r56, %f196;
	st.global.u8 	[%rd15+3], %r56;
$L__BB1_25:
	ret;

}
	// .globl	_ZN6oscean17output_generation3gpu4cuda23batchColorMappingKernelEPPKfPPhPKiS9_S4_S4_i
.visible .entry _ZN6oscean17output_generation3gpu4cuda23batchColorMappingKernelEPPKfPPhPKiS9_S4_S4_i(
	.param .u64 .ptr .align 1 _ZN6oscean17output_generation3gpu4cuda23batchColorMappingKernelEPPKfPPhPKiS9_S4_S4_i_param_0,
	.param .u64 .ptr .align 1 _ZN6oscean17output_generation3gpu4cuda23batchColorMappingKernelEPPKfPPhPKiS9_S4_S4_i_param_1,
	.param .u64 .ptr .align 1 _ZN6oscean17output_generation3gpu4cuda23batchColorMappingKernelEPPKfPPhPKiS9_S4_S4_i_param_2,
	.param .u64 .ptr .align 1 _ZN6oscean17output_generation3gpu4cuda23batchColorMappingKernelEPPKfPPhPKiS9_S4_S4_i_param_3,
	.param .u64 .ptr .align 1 _ZN6oscean17output_generation3gpu4cuda23batchColorMappingKernelEPPKfPPhPKiS9_S4_S4_i_param_4,
	.param .u64 .ptr .align 1 _ZN6oscean17output_generation3gpu4cuda23batchColorMappingKernelEPPKfPPhPKiS9_S4_S4_i_param_5,
	.param .u32 _ZN6oscean17output_generation3gpu4cuda23batchColorMappingKernelEPPKfPPhPKiS9_S4_S4_i_param_6
)
{
	.reg .pred 	%p<6>;
	.reg .b16 	%rs<2>;
	.reg .b32 	%r<26>;
	.reg .b32 	%f<33>;
	.reg .b64 	%rd<37>;

	ld.param.u64 	%rd4, [_ZN6oscean17output_generation3gpu4cuda23batchColorMappingKernelEPPKfPPhPKiS9_S4_S4_i_param_0];
	ld.param.u64 	%rd5, [_ZN6oscean17output_generation3gpu4cuda23batchColorMappingKernelEPPKfPPhPKiS9_S4_S4_i_param_1];
	ld.param.u64 	%rd6, [_ZN6oscean17output_generation3gpu4cuda23batchColorMappingKernelEPPKfPPhPKiS9_S4_S4_i_param_2];
	ld.param.u64 	%rd7, [_ZN6oscean17output_generation3gpu4cuda23batchColorMappingKernelEPPKfPPhPKiS9_S4_S4_i_param_3];
	ld.param.u64 	%rd8, [_ZN6oscean17output_generation3gpu4cuda23batchColorMappingKernelEPPKfPPhPKiS9_S4_S4_i_param_4];
	ld.param.u64 	%rd9, [_ZN6oscean17output_generation3gpu4cuda23batchColorMappingKernelEPPKfPPhPKiS9_S4_S4_i_param_5];
	ld.param.u32 	%r6, [_ZN6oscean17output_generation3gpu4cuda23batchColorMappingKernelEPPKfPPhPKiS9_S4_S4_i_param_6];
	mov.u32 	%r1, %ctaid.z;
	setp.ge.s32 	%p1, %r1, %r6;
	@%p1 bra 	$L__BB2_5;
	cvta.to.global.u64 	%rd10, %rd6;
	cvta.to.global.u64 	%rd11, %rd7;
	mov.u32 	%r7, %ctaid.x;
	mov.u32 	%r8, %ntid.x;
	mov.u32 	%r9, %tid.x;
	mad.lo.s32 	%r2, %r7, %r8, %r9;
	mov.u32 	%r10, %ctaid.y;
	mov.u32 	%r11, %ntid.y;
	mov.u32 	%r12, %tid.y;
	mad.lo.s32 	%r13, %r10, %r11, %r12;
	mul.wide.u32 	%rd12, %r1, 4;
	add.s64 	%rd13, %rd10, %rd12;
	ld.global.u32 	%r4, [%rd13];
	add.s64 	%rd14, %rd11, %rd12;
	ld.global.u32 	%r14, [%rd14];
	setp.ge.s32 	%p2, %r2, %r4;
	setp.ge.s32 	%p3, %r13, %r14;
	or.pred  	%p4, %p2, %p3;
	@%p4 bra 	$L__BB2_5;
	cvta.to.global.u64 	%rd15, %rd4;
	mul.wide.u32 	%rd16, %r1, 8;
	add.s64 	%rd17, %rd15, %rd16;
	ld.global.u64 	%rd18, [%rd17];
	cvta.to.global.u64 	%rd19, %rd18;
	cvta.to.global.u64 	%rd20, %rd5;
	add.s64 	%rd21, %rd20, %rd16;
	ld.global.u64 	%rd22, [%rd21];
	cvta.to.global.u64 	%rd1, %rd22;
	cvta.to.global.u64 	%rd23, %rd8;
	add.s64 	%rd2, %rd23, %rd12;
	cvta.to.global.u64 	%rd25, %rd9;
	add.s64 	%rd3, %rd25, %rd12;
	mad.lo.s32 	%r5, %r4, %r13, %r2;
	mul.wide.s32 	%rd26, %r5, 4;
	add.s64 	%rd27, %rd19, %rd26;
	ld.global.f32 	%f1, [%rd27];
	abs.f32 	%f2, %f1;
	setp.num.f32 	%p5, %f2, %f2;
	@%p5 bra 	$L__BB2_4;
	shl.b32 	%r16, %r5, 2;
	cvt.s64.s32 	%rd28, %r16;
	add.s64 	%rd29, %rd1, %rd28;
	mov.b16 	%rs1, 0;
	st.global.u8 	[%rd29], %rs1;
	st.global.u8 	[%rd29+1], %rs1;
	st.global.u8 	[%rd29+2], %rs1;
	st.global.u8 	[%rd29+3], %rs1;
	bra.uni 	$L__BB2_5;
$L__BB2_4:
	ld.global.f32 	%f3, [%rd3];
	ld.global.f32 	%f4, [%rd2];
	sub.f32 	%f5, %f1, %f4;
	sub.f32 	%f6, %f3, %f4;
	div.rn.f32 	%f7, %f5, %f6;
	min.f32 	%f8, %f7, 0f3F800000;
	max.f32 	%f9, %f8, 0f00000000;
	mul.f32 	%f10, %f9, 0f437F0000;
	cvt.rmi.s32.f32 	%r17, %f10;
	min.s32 	%r18, %r17, 254;
	cvt.rn.f32.s32 	%f11, %r17;
	sub.f32 	%f12, %f10, %f11;
	shl.b32 	%r19, %r17, 2;
	mul.wide.s32 	%rd30, %r19, 4;
	mov.u64 	%rd31, _ZN6oscean17output_generation3gpu4cuda10d_colorLUTE;
	add.s64 	%rd32, %rd31, %rd30;
	ld.const.f32 	%f13, [%rd32];
	shl.b32 	%r20, %r18, 2;
	mul.wide.s32 	%rd33, %r20, 4;
	add.s64 	%rd34, %rd31, %rd33;
	ld.const.f32 	%f14, [%rd34+16];
	sub.f32 	%f15, %f14, %f13;
	fma.rn.f32 	%f16, %f15, %f12, %f13;
	ld.const.f32 	%f17, [%rd32+4];
	ld.const.f32 	%f18, [%rd34+20];
	sub.f32 	%f19, %f18, %f17;
	fma.rn.f32 	%f20, %f19, %f12, %f17;
	ld.const.f32 	%f21, [%rd32+8];
	ld.const.f32 	%f22, [%rd34+24];
	sub.f32 	%f23, %f22, %f21;
	fma.rn.f32 	%f24, %f23, %f12, %f21;
	ld.const.f32 	%f25, [%rd32+12];
	ld.const.f32 	%f26, [%rd34+28];
	sub.f32 	%f27, %f26, %f25;
	fma.rn.f32 	%f28, %f12, %f27, %f25;
	mul.f32 	%f29, %f16, 0f437F0000;
	cvt.rni.u32.f32 	%r21, %f29;
	shl.b32 	%r22, %r5, 2;
	cvt.s64.s32 	%rd35, %r22;
	add.s64 	%rd36, %rd1, %rd35;
	st.global.u8 	[%rd36], %r21;
	mul.f32 	%f30, %f20, 0f437F0000;
	cvt.rni.u32.f32 	%r23, %f30;
	st.global.u8 	[%rd36+1], %r23;
	mul.f32 	%f31, %f24, 0f437F0000;
	cvt.rni.u32.f32 	%r24, %f31;
	st.global.u8 	[%rd36+2], %r24;
	mul.f32 	%f32, %f28, 0f437F0000;
	cvt.rni.u32.f32 	%r25, %f32;
	st.global.u8 	[%rd36+3], %r25;
$L__BB2_5:
	ret;

}


// ===== COMPILED SASS (sm_100) =====

	.target	sm_100

	.elftype	@"ET_EXEC"


//--------------------- .note.nv.tkinfo           --------------------------
	.section	.note.nv.tkinfo,"",@"SHT_NOTE"
	.sectionflags	@"SHF_NOTE_NV_TKINFO"
	.tkinfo
        /*0018*/ 	.word	0x00000002
        /*0030*/ 	.string	""
        /*0030*/ 	.string	"ptxas"
        /*0030*/ 	.string	"Cuda compilation tools, release 13.0, V13.0.88"
        /*0030*/ 	.string	"Build cuda_13.0.r13.0/compiler.36424714_0"
        /*0030*/ 	.string	"-arch sm_100 -m 64 "



//--------------------- .note.nv.cuinfo           --------------------------
	.section	.note.nv.cuinfo,"",@"SHT_NOTE"
	.sectionflags	@"SHF_NOTE_NV_CUINFO"
        /*0018*/ 	.short	0x0002
        /*001a*/ 	.short	0x0064
        /*001c*/ 	.short	0x0082
	.zero		2


//--------------------- .nv.info                  --------------------------
	.section	.nv.info,"",@"SHT_CUDA_INFO"
	.align	4


	//----- nvinfo : EIATTR_REGCOUNT
	.align		4
        /*0000*/ 	.byte	0x04, 0x2f
        /*0002*/ 	.short	(.L_2 - .L_1)
	.align		4
.L_1:
        /*0004*/ 	.word	index@(_ZN6oscean17output_generation3gpu4cuda18colorMappingKernelEPKfPhiiffj)
        /*0008*/ 	.word	0x00000010


	//----- nvinfo : EIATTR_FRAME_SIZE
	.align		4
.L_2:
        /*000c*/ 	.byte	0x04, 0x11
        /*000e*/ 	.short	(.L_4 - .L_3)
	.align		4
.L_3:
        /*0010*/ 	.word	index@($__internal_3_$__cuda_sm3x_div_rn_noftz_f32_slowpath)
        /*0014*/ 	.word	0x00000000


	//----- nvinfo : EIATTR_FRAME_SIZE
	.align		4
.L_4:
        /*0018*/ 	.byte	0x04, 0x11
        /*001a*/ 	.short	(.L_6 - .L_5)
	.align		4
.L_5:
        /*001c*/ 	.word	index@(_ZN6oscean17output_generation3gpu4cuda18colorMappingKernelEPKfPhiiffj)
        /*0020*/ 	.word	0x00000000


	//----- nvinfo : EIATTR_REGCOUNT
	.align		4
.L_6:
        /*0024*/ 	.byte	0x04, 0x2f
        /*0026*/ 	.short	(.L_8 - .L_7)
	.align		4
.L_7:
        /*0028*/ 	.word	index@(_ZN6oscean17output_generation3gpu4cuda26advancedColorMappingKernelEPKfPhiiffiffj)
        /*002c*/ 	.word	0x00000010


	//----- nvinfo : EIATTR_FRAME_SIZE
	.align		4
.L_8:
        /*0030*/ 	.byte	0x04, 0x11
        /*0032*/ 	.short	(.L_10 - .L_9)
	.align		4
.L_9:
        /*0034*/ 	.word	index@($__internal_2_$__cuda_sm3x_div_rn_noftz_f32_slowpath)
        /*0038*/ 	.word	0x00000000


	//----- nvinfo : EIATTR_FRAME_SIZE
	.align		4
.L_10:
        /*003c*/ 	.byte	0x04, 0x11
        /*003e*/ 	.short	(.L_12 - .L_11)
	.align		4
.L_11:
        /*0040*/ 	.word	index@($__internal_1_$__cuda_sm20_sqrt_rn_f32_slowpath)
        /*0044*/ 	.word	0x00000000


	//----- nvinfo : EIATTR_FRAME_SIZE
	.align		4
.L_12:
        /*0048*/ 	.byte	0x04, 0x11
        /*004a*/ 	.short	(.L_14 - .L_13)
	.align		4
.L_13:
        /*004c*/ 	.word	index@(_ZN6oscean17output_generation3gpu4cuda26advancedColorMappingKernelEPKfPhiiffiffj)
        /*0050*/ 	.word	0x00000000


	//----- nvinfo : EIATTR_REGCOUNT
	.align		4
.L_14:
        /*0054*/ 	.byte	0x04, 0x2f
        /*0056*/ 	.short	(.L_16 - .L_15)
	.align		4
.L_15:
        /*0058*/ 	.word	index@(_ZN6oscean17output_generation3gpu4cuda23batchColorMappingKernelEPPKfPPhPKiS9_S4_S4_i)
        /*005c*/ 	.word	0x00000012


	//----- nvinfo : EIATTR_FRAME_SIZE
	.align		4
.L_16:
        /*0060*/ 	.byte	0x04, 0x11
        /*0062*/ 	.short	(.L_18 - .L_17)
	.align		4
.L_17:
        /*0064*/ 	.word	index@($__internal_0_$__cuda_sm3x_div_rn_noftz_f32_slowpath)
        /*0068*/ 	.word	0x00000000


	//----- nvinfo : EIATTR_FRAME_SIZE
	.align		4
.L_18:
        /*006c*/ 	.byte	0x04, 0x11
        /*006e*/ 	.short	(.L_20 - .L_19)
	.align		4
.L_19:
        /*0070*/ 	.word	index@(_ZN6oscean17output_generation3gpu4cuda23batchColorMappingKernelEPPKfPPhPKiS9_S4_S4_i)
        /*0074*/ 	.word	0x00000000


	//----- nvinfo : EIATTR_MIN_STACK_SIZE
	.align		4
.L_20:
        /*0078*/ 	.byte	0x04, 0x12
        /*007a*/ 	.short	(.L_22 - .L_21)
	.align		4
.L_21:
        /*007c*/ 	.word	index@(_ZN6oscean17output_generation3gpu4cuda23batchColorMappingKernelEPPKfPPhPKiS9_S4_S4_i)
        /*0080*/ 	.word	0x00000000


	//----- nvinfo : EIATTR_MIN_STACK_SIZE
	.align		4
.L_22:
        /*0084*/ 	.byte	0x04, 0x12
        /*0086*/ 	.short	(.L_24 - .L_23)
	.align		4
.L_23:
        /*0088*/ 	.word	index@(_ZN6oscean17output_generation3gpu4cuda26advancedColorMappingKernelEPKfPhiiffiffj)
        /*008c*/ 	.word	0x00000000


	//----- nvinfo : EIATTR_MIN_STACK_SIZE
	.align		4
.L_24:
        /*0090*/ 	.byte	0x04, 0x12
        /*0092*/ 	.short	(.L_26 - .L_25)
	.align		4
.L_25:
        /*0094*/ 	.word	index@(_ZN6oscean17output_generation3gpu4cuda18colorMappingKernelEPKfPhiiffj)
        /*0098*/ 	.word	0x00000000
.L_26:


//--------------------- .nv.compat                --------------------------
	.section	.nv.compat,"",@"SHT_CUDA_COMPAT_INFO"
	.align	4
        /*0000*/ 	.byte	0x02, 0x09, 0x00, 0x00, 0x02, 0x02, 0x01, 0x00, 0x02, 0x05, 0x05, 0x00, 0x03, 0x07, 0x01, 0x01
        /*0010*/ 	.byte	0x02, 0x03, 0x00, 0x00, 0x02, 0x06, 0x01, 0x00, 0x04, 0x0b, 0x08, 0x00, 0x01, 0x00, 0x00, 0x00
        /*0020*/ 	.byte	0x00, 0x00, 0x00, 0x00


//--------------------- .nv.info._ZN6oscean17output_generation3gpu4cuda23batchColorMappingKernelEPPKfPPhPKiS9_S4_S4_i --------------------------
	.section	.nv.info._ZN6oscean17output_generation3gpu4cuda23batchColorMappingKernelEPPKfPPhPKiS9_S4_S4_i,"",@"SHT_CUDA_INFO"
	.sectionflags	@""
	.align	4


	//----- nvinfo : EIATTR_CUDA_API_VERSION
	.align		4
        /*0000*/ 	.byte	0x04, 0x37
        /*0002*/ 	.short	(.L_28 - .L_27)
.L_27:
        /*0004*/ 	.word	0x00000082


	//----- nvinfo : EIATTR_KPARAM_INFO
	.align		4
.L_28:
        /*0008*/ 	.byte	0x04, 0x17
        /*000a*/ 	.short	(.L_30 - .L_29)
.L_29:
        /*000c*/ 	.word	0x00000000
        /*0010*/ 	.short	0x0006
        /*0012*/ 	.short	0x0030
        /*0014*/ 	.byte	0x00, 0xf0, 0x11, 0x00


	//----- nvinfo : EIATTR_KPARAM_INFO
	.align		4
.L_30:
        /*0018*/ 	.byte	0x04, 0x17
        /*001a*/ 	.short	(.L_32 - .L_31)
.L_31:
        /*001c*/ 	.word	0x00000000
        /*0020*/ 	.short	0x0005
        /*0022*/ 	.short	0x0028
        /*0024*/ 	.byte	0x00, 0xf5, 0x21, 0x00


	//----- nvinfo : EIATTR_KPARAM_INFO
	.align		4
.L_32:
        /*0028*/ 	.byte	0x04, 0x17
        /*002a*/ 	.short	(.L_34 - .L_33)
.L_33:
        /*002c*/ 	.word	0x00000000
        /*0030*/ 	.short	0x0004
        /*0032*/ 	.short	0x0020
        /*0034*/ 	.byte	0x00, 0xf5, 0x21, 0x00


	//----- nvinfo : EIATTR_KPARAM_INFO
	.align		4
.L_34:
        /*0038*/ 	.byte	0x04, 0x17
        /*003a*/ 	.short	(.L_36 - .L_35)
.L_35:
        /*003c*/ 	.word	0x00000000
        /*0040*/ 	.short	0x0003
        /*0042*/ 	.short	0x0018
        /*0044*/ 	.byte	0x00, 0xf5, 0x21, 0x00


	//----- nvinfo : EIATTR_KPARAM_INFO
	.align		4
.L_36:
        /*0048*/ 	.byte	0x04, 0x17
        /*004a*/ 	.short	(.L_38 - .L_37)
.L_37:
        /*004c*/ 	.word	0x00000000
        /*0050*/ 	.short	0x0002
        /*0052*/ 	.short	0x0010
        /*0054*/ 	.byte	0x00, 0xf5, 0x21, 0x00


	//----- nvinfo : EIATTR_KPARAM_INFO
	.align		4
.L_38:
        /*0058*/ 	.byte	0x04, 0x17
        /*005a*/ 	.short	(.L_40 - .L_39)
.L_39:
        /*005c*/ 	.word	0x00000000
        /*0060*/ 	.short	0x0001
        /*0062*/ 	.short	0x0008
        /*0064*/ 	.byte	0x00, 0xf5, 0x21, 0x00


	//----- nvinfo : EIATTR_KPARAM_INFO
	.align		4
.L_40:
        /*0068*/ 	.byte	0x04, 0x17
        /*006a*/ 	.short	(.L_42 - .L_41)
.L_41:
        /*006c*/ 	.word	0x00000000
        /*0070*/ 	.short	0x0000
        /*0072*/ 	.short	0x0000
        /*0074*/ 	.byte	0x00, 0xf5, 0x21, 0x00


	//----- nvinfo : EIATTR_SPARSE_MMA_MASK
	.align		4
.L_42:
        /*0078*/ 	.byte	0x03, 0x50
        /*007a*/ 	.short	0x0000


	//----- nvinfo : EIATTR_MAXREG_COUNT
	.align		4
        /*007c*/ 	.byte	0x03, 0x1b
        /*007e*/ 	.short	0x00ff


	//----- nvinfo : EIATTR_MERCURY_ISA_VERSION
	.align		4
        /*0080*/ 	.byte	0x03, 0x5f
        /*0082*/ 	.short	0x0101


	//----- nvinfo : EIATTR_VRC_CTA_INIT_COUNT
	.align		4
        /*0084*/ 	.byte	0x02, 0x4a
	.zero		1
	.zero		1


	//----- nvinfo : EIATTR_EXIT_INSTR_OFFSETS
	.align		4
        /*0088*/ 	.byte	0x04, 0x1c
        /*008a*/ 	.short	(.L_44 - .L_43)


	//   ....[0]....
.L_43:
        /*008c*/ 	.word	0x00000040


	//   ....[1]....
        /*0090*/ 	.word	0x00000160


	//   ....[2]....
        /*0094*/ 	.word	0x000002d0


	//   ....[3]....
        /*0098*/ 	.word	0x00000640


	//----- nvinfo : EIATTR_CRS_STACK_SIZE
	.align		4
.L_44:
        /*009c*/ 	.byte	0x04, 0x1e
        /*009e*/ 	.short	(.L_46 - .L_45)
.L_45:
        /*00a0*/ 	.word	0x00000000


	//----- nvinfo : EIATTR_CBANK_PARAM_SIZE
	.align		4
.L_46:
        /*00a4*/ 	.byte	0x03, 0x19
        /*00a6*/ 	.short	0x0034


	//----- nvinfo : EIATTR_PARAM_CBANK
	.align		4
        /*00a8*/ 	.byte	0x04, 0x0a
        /*00aa*/ 	.short	(.L_48 - .L_47)
	.align		4
.L_47:
        /*00ac*/ 	.word	index@(.nv.constant0._ZN6oscean17output_generation3gpu4cuda23batchColorMappingKernelEPPKfPPhPKiS9_S4_S4_i)
        /*00b0*/ 	.short	0x0380
        /*00b2*/ 	.short	0x0034


	//----- nvinfo : EIATTR_SW_WAR
	.align		4
.L_48:
        /*00b4*/ 	.byte	0x04, 0x36
        /*00b6*/ 	.short	(.L_50 - .L_49)
.L_49:
        /*00b8*/ 	.word	0x00000008
.L_50:


//--------------------- .nv.info._ZN6oscean17output_generation3gpu4cuda26advancedColorMappingKernelEPKfPhiiffiffj --------------------------
	.section	.nv.info._ZN6oscean17output_generation3gpu4cuda26advancedColorMappingKernelEPKfPhiiffiffj,"",@"SHT_CUDA_INFO"
	.sectionflags	@""
	.align	4


	//----- nvinfo : EIATTR_CUDA_API_VERSION
	.align		4
        /*0000*/ 	.byte	0x04, 0x37
        /*0002*/ 	.short	(.L_52 - .L_51)
.L_51:
        /*0004*/ 	.word	0x00000082


	//----- nvinfo : EIATTR_KPARAM_INFO
	.align		4
.L_52:
        /*0008*/ 	.byte	0x04, 0x17
        /*000a*/ 	.short	(.L_54 - .L_53)
.L_53:
        /*000c*/ 	.word	0x00000000
        /*0010*/ 	.short	0x0009
        /*0012*/ 	.short	0x002c
        /*0014*/ 	.byte	0x00, 0xf0, 0x11, 0x00


	//----- nvinfo : EIATTR_KPARAM_INFO
	.align		4
.L_54:
        /*0018*/ 	.byte	0x04, 0x17
        /*001a*/ 	.short	(.L_56 - .L_55)
.L_55:
        /*001c*/ 	.word	0x00000000
        /*0020*/ 	.short	0x0008
        /*0022*/ 	.short	0x0028
        /*0024*/ 	.byte	0x00, 0xf0, 0x11, 0x00


	//----- nvinfo : EIATTR_KPARAM_INFO
	.align		4
.L_56:
        /*0028*/ 	.byte	0x04, 0x17
        /*002a*/ 	.short	(.L_58 - .L_57)
.L_57:
        /*002c*/ 	.word	0x00000000
        /*0030*/ 	.short	0x0007
        /*0032*/ 	.short	0x0024
        /*0034*/ 	.byte	0x00, 0xf0, 0x11, 0x00


	//----- nvinfo : EIATTR_KPARAM_INFO
	.align		4
.L_58:
        /*0038*/ 	.byte	0x04, 0x17
        /*003a*/ 	.short	(.L_60 - .L_59)
.L_59:
        /*003c*/ 	.word	0x00000000
        /*0040*/ 	.short	0x0006
        /*0042*/ 	.short	0x0020
        /*0044*/ 	.byte	0x00, 0xf0, 0x11, 0x00


	//----- nvinfo : EIATTR_KPARAM_INFO
	.align		4
.L_60:
        /*0048*/ 	.byte	0x04, 0x17
        /*004a*/ 	.short	(.L_62 - .L_61)
.L_61:
        /*004c*/ 	.word	0x00000000
        /*0050*/ 	.short	0x0005
        /*0052*/ 	.short	0x001c
        /*0054*/ 	.byte	0x00, 0xf0, 0x11, 0x00


	//----- nvinfo : EIATTR_KPARAM_INFO
	.align		4
.L_62:
        /*0058*/ 	.byte	0x04, 0x17
        /*005a*/ 	.short	(.L_64 - .L_63)
.L_63:
        /*005c*/ 	.word	0x00000000
        /*0060*/ 	.short	0x0004
        /*0062*/ 	.short	0x0018
        /*0064*/ 	.byte	0x00, 0xf0, 0x11, 0x00


	//----- nvinfo : EIATTR_KPARAM_INFO
	.align		4
.L_64:
        /*0068*/ 	.byte	0x04, 0x17
        /*006a*/ 	.short	(.L_66 - .L_65)
.L_65:
        /*006c*/ 	.word	0x00000000
        /*0070*/ 	.short	0x0003
        /*0072*/ 	.short	0x0014
        /*0074*/ 	.byte	0x00, 0xf0, 0x11, 0x00


	//----- nvinfo : EIATTR_KPARAM_INFO
	.align		4
.L_66:
        /*0078*/ 	.byte	0x04, 0x17
        /*007a*/ 	.short	(.L_68 - .L_67)
.L_67:
        /*007c*/ 	.word	0x00000000
        /*0080*/ 	.short	0x0002
        /*0082*/ 	.short	0x0010
        /*0084*/ 	.byte	0x00, 0xf0, 0x11, 0x00


	//----- nvinfo : EIATTR_KPARAM_INFO
	.align		4
.L_68:
        /*0088*/ 	.byte	0x04, 0x17
        /*008a*/ 	.short	(.L_70 - .L_69)
.L_69:
        /*008c*/ 	.word	0x00000000
        /*0090*/ 	.short	0x0001
        /*0092*/ 	.short	0x0008
        /*0094*/ 	.byte	0x00, 0xf5, 0x21, 0x00


	//----- nvinfo : EIATTR_KPARAM_INFO
	.align		4
.L_70:
        /*0098*/ 	.byte	0x04, 0x17
        /*009a*/ 	.short	(.L_72 - .L_71)
.L_71:
        /*009c*/ 	.word	0x00000000
        /*00a0*/ 	.short	0x0000
        /*00a2*/ 	.short	0x0000
        /*00a4*/ 	.byte	0x00, 0xf5, 0x21, 0x00


	//----- nvinfo : EIATTR_SPARSE_MMA_MASK
	.align		4
.L_72:
        /*00a8*/ 	.byte	0x03, 0x50
        /*00aa*/ 	.short	0x0000


	//----- nvinfo : EIATTR_MAXREG_COUNT
	.align		4
        /*00ac*/ 	.byte	0x03, 0x1b
        /*00ae*/ 	.short	0x00ff


	//----- nvinfo : EIATTR_MERCURY_ISA_VERSION
	.align		4
        /*00b0*/ 	.byte	0x03, 0x5f
        /*00b2*/ 	.short	0x0101


	//----- nvinfo : EIATTR_VRC_CTA_INIT_COUNT
	.align		4
        /*00b4*/ 	.byte	0x02, 0x4a
	.zero		1
	.zero		1


	//----- nvinfo : EIATTR_EXIT_INSTR_OFFSETS
	.align		4
        /*00b8*/ 	.byte	0x04, 0x1c
        /*00ba*/ 	.short	(.L_74 - .L_73)


	//   ....[0]....
.L_73:
        /*00bc*/ 	.word	0x000000c0


	//   ....[1]....
        /*00c0*/ 	.word	0x00000170


	//   ....[2]....
        /*00c4*/ 	.word	0x00001390


	//----- nvinfo : EIATTR_CRS_STACK_SIZE
	.align		4
.L_74:
        /*00c8*/ 	.byte	0x04, 0x1e
        /*00ca*/ 	.short	(.L_76 - .L_75)
.L_75:
        /*00cc*/ 	.word	0x00000000


	//----- nvinfo : EIATTR_CBANK_PARAM_SIZE
	.align		4
.L_76:
        /*00d0*/ 	.byte	0x03, 0x19
        /*00d2*/ 	.short	0x0030


	//----- nvinfo : EIATTR_PARAM_CBANK
	.align		4
        /*00d4*/ 	.byte	0x04, 0x0a
        /*00d6*/ 	.short	(.L_78 - .L_77)
	.align		4
.L_77:
        /*00d8*/ 	.word	index@(.nv.constant0._ZN6oscean17output_generation3gpu4cuda26advancedColorMappingKernelEPKfPhiiffiffj)
        /*00dc*/ 	.short	0x0380
        /*00de*/ 	.short	0x0030


	//----- nvinfo : EIATTR_SW_WAR
	.align		4
.L_78:
        /*00e0*/ 	.byte	0x04, 0x36
        /*00e2*/ 	.short	(.L_80 - .L_79)
.L_79:
        /*00e4*/ 	.word	0x00000008
.L_80:


//--------------------- .nv.info._ZN6oscean17output_generation3gpu4cuda18colorMappingKernelEPKfPhiiffj --------------------------
	.section	.nv.info._ZN6oscean17output_generation3gpu4cuda18colorMappingKernelEPKfPhiiffj,"",@"SHT_CUDA_INFO"
	.sectionflags	@""
	.align	4


	//----- nvinfo : EIATTR_CUDA_API_VERSION
	.align		4
        /*0000*/ 	.byte	0x04, 0x37
        /*0002*/ 	.short	(.L_82 - .L_81)
.L_81:
        /*0004*/ 	.word	0x00000082


	//----- nvinfo : EIATTR_KPARAM_INFO
	.align		4
.L_82:
        /*0008*/ 	.byte	0x04, 0x17
        /*000a*/ 	.short	(.L_84 - .L_83)
.L_83:
        /*000c*/ 	.word	0x00000000
        /*0010*/ 	.short	0x0006
        /*0012*/ 	.short	0x0020
        /*0014*/ 	.byte	0x00, 0xf0, 0x11, 0x00


	//----- nvinfo : EIATTR_KPARAM_INFO
	.align		4
.L_84:
        /*0018*/ 	.byte	0x04, 0x17
        /*001a*/ 	.short	(.L_86 - .L_85)
.L_85:
        /*001c*/ 	.word	0x00000000
        /*0020*/ 	.short	0x0005
        /*0022*/ 	.short	0x001c
        /*0024*/ 	.byte	0x00, 0xf0, 0x11, 0x00


	//----- nvinfo : EIATTR_KPARAM_INFO
	.align		4
.L_86:
        /*0028*/ 	.byte	0x04, 0x17
        /*002a*/ 	.short	(.L_88 - .L_87)
.L_87:
        /*002c*/ 	.word	0x00000000
        /*0030*/ 	.short	0x0004
        /*0032*/ 	.short	0x0018
        /*0034*/ 	.byte	0x00, 0xf0, 0x11, 0x00


	//----- nvinfo : EIATTR_KPARAM_INFO
	.align		4
.L_88:
        /*0038*/ 	.byte	0x04, 0x17
        /*003a*/ 	.short	(.L_90 - .L_89)
.L_89:
        /*003c*/ 	.word	0x00000000
        /*0040*/ 	.short	0x0003
        /*0042*/ 	.short	0x0014
        /*0044*/ 	.byte	0x00, 0xf0, 0x11, 0x00


	//----- nvinfo : EIATTR_KPARAM_INFO
	.align		4
.L_90:
        /*0048*/ 	.byte	0x04, 0x17
        /*004a*/ 	.short	(.L_92 - .L_91)
.L_91:
        /*004c*/ 	.word	0x00000000
        /*0050*/ 	.short	0x0002
        /*0052*/ 	.short	0x0010
        /*0054*/ 	.byte	0x00, 0xf0, 0x11, 0x00


	//----- nvinfo : EIATTR_KPARAM_INFO
	.align		4
.L_92:
        /*0058*/ 	.byte	0x04, 0x17
        /*005a*/ 	.short	(.L_94 - .L_93)
.L_93:
        /*005c*/ 	.word	0x00000000
        /*0060*/ 	.short	0x0001
        /*0062*/ 	.short	0x0008
        /*0064*/ 	.byte	0x00, 0xf5, 0x21, 0x00


	//----- nvinfo : EIATTR_KPARAM_INFO
	.align		4
.L_94:
        /*0068*/ 	.byte	0x04, 0x17
        /*006a*/ 	.short	(.L_96 - .L_95)
.L_95:
        /*006c*/ 	.word	0x00000000
        /*0070*/ 	.short	0x0000
        /*0072*/ 	.short	0x0000
        /*0074*/ 	.byte	0x00, 0xf5, 0x21, 0x00


	//----- nvinfo : EIATTR_SPARSE_MMA_MASK
	.align		4
.L_96:
        /*0078*/ 	.byte	0x03, 0x50
        /*007a*/ 	.short	0x0000


	//----- nvinfo : EIATTR_MAXREG_COUNT
	.align		4
        /*007c*/ 	.byte	0x03, 0x1b
        /*007e*/ 	.short	0x00ff


	//----- nvinfo : EIATTR_MERCURY_ISA_VERSION
	.align		4
        /*0080*/ 	.byte	0x03, 0x5f
        /*0082*/ 	.short	0x0101


	//----- nvinfo : EIATTR_VRC_CTA_INIT_COUNT
	.align		4
        /*0084*/ 	.byte	0x02, 0x4a
	.zero		1
	.zero		1


	//----- nvinfo : EIATTR_EXIT_INSTR_OFFSETS
	.align		4
        /*0088*/ 	.byte	0x04, 0x1c
        /*008a*/ 	.short	(.L_98 - .L_97)


	//   ....[0]....
.L_97:
        /*008c*/ 	.word	0x000000c0


	//   ....[1]....
        /*0090*/ 	.word	0x00000170


	//   ....[2]....
        /*0094*/ 	.word	0x000004e0


	//----- nvinfo : EIATTR_CRS_STACK_SIZE
	.align		4
.L_98:
        /*0098*/ 	.byte	0x04, 0x1e
        /*009a*/ 	.short	(.L_100 - .L_99)
.L_99:
        /*009c*/ 	.word	0x00000000


	//----- nvinfo : EIATTR_CBANK_PARAM_SIZE
	.align		4
.L_100:
        /*00a0*/ 	.byte	0x03, 0x19
        /*00a2*/ 	.short	0x0024


	//----- nvinfo : EIATTR_PARAM_CBANK
	.align		4
        /*00a4*/ 	.byte	0x04, 0x0a
        /*00a6*/ 	.short	(.L_102 - .L_101)
	.align		4
.L_101:
        /*00a8*/ 	.word	index@(.nv.constant0._ZN6oscean17output_generation3gpu4cuda18colorMappingKernelEPKfPhiiffj)
        /*00ac*/ 	.short	0x0380
        /*00ae*/ 	.short	0x0024


	//----- nvinfo : EIATTR_SW_WAR
	.align		4
.L_102:
        /*00b0*/ 	.byte	0x04, 0x36
        /*00b2*/ 	.short	(.L_104 - .L_103)
.L_103:
        /*00b4*/ 	.word	0x00000008
.L_104:


//--------------------- .nv.callgraph             --------------------------
	.section	.nv.callgraph,"",@"SHT_CUDA_CALLGRAPH"
	.align	4
	.sectionentsize	8
	.align		4
        /*0000*/ 	.word	0x00000000
	.align		4
        /*0004*/ 	.word	0xffffffff
	.align		4
        /*0008*/ 	.word	0x00000000
	.align		4
        /*000c*/ 	.word	0xfffffffe
	.align		4
        /*0010*/ 	.word	0x00000000
	.align		4
        /*0014*/ 	.word	0xfffffffd
	.align		4
        /*0018*/ 	.word	0x00000000
	.align		4
        /*001c*/ 	.word	0xfffffffc


//--------------------- .nv.constant3             --------------------------
	.section	.nv.constant3,"a",@progbits
	.align	4
.nv.constant3:
	.type		_ZN6oscean17output_generation3gpu4cuda10d_colorLUTE,@object
	.size		_ZN6oscean17output_generation3gpu4cuda10d_colorLUTE,(.L_0 - _ZN6oscean17output_generation3gpu4cuda10d_colorLUTE)
_ZN6oscean17output_generation3gpu4cuda10d_colorLUTE:
	.zero		4096
.L_0:


//--------------------- .text._ZN6oscean17output_generation3gpu4cuda23batchColorMappingKernelEPPKfPPhPKiS9_S4_S4_i --------------------------
	.section	.text._ZN6oscean17output_generation3gpu4cuda23batchColorMappingKernelEPPKfPPhPKiS9_S4_S4_i,"ax",@progbits
	.align	128
        .global         _ZN6oscean17output_generation3gpu4cuda23batchColorMappingKernelEPPKfPPhPKiS9_S4_S4_i
        .type           _ZN6oscean17output_generation3gpu4cuda23batchColorMappingKernelEPPKfPPhPKiS9_S4_S4_i,@function
        .size           _ZN6oscean17output_generation3gpu4cuda23batchColorMappingKernelEPPKfPPhPKiS9_S4_S4_i,(.L_x_56 - _ZN6oscean17output_generation3gpu4cuda23batchColorMappingKernelEPPKfPPhPKiS9_S4_S4_i)
        .other          _ZN6oscean17output_generation3gpu4cuda23batchColorMappingKernelEPPKfPPhPKiS9_S4_S4_i,@"STO_CUDA_ENTRY STV_DEFAULT"
_ZN6oscean17output_generation3gpu4cuda23batchColorMappingKernelEPPKfPPhPKiS9_S4_S4_i:
.text._ZN6oscean17output_generation3gpu4cuda23batchColorMappingKernelEPPKfPPhPKiS9_S4_S4_i:
[----:B------:R-:W-:Y:S01]  /*0000*/  LDC R1, c[0x0][0x37c] ;  /* 0x0000df00ff017b82 */ /* 0x000fe20000000800 */
[----:B------:R-:W0:Y:S01]  /*0010*/  S2R R0, SR_CTAID.Z ;  /* 0x0000000000007919 */ /* 0x000e220000002700 */
[----:B------:R-:W0:Y:S02]  /*0020*/  LDCU UR4, c[0x0][0x3b0] ;  /* 0x00007600ff0477ac */ /* 0x000e240008000800 */
[----:B0-----:R-:W-:-:S13]  /*0030*/  ISETP.GE.AND P0, PT, R0, UR4, PT ;  /* 0x0000000400007c0c */ /* 0x001fda000bf06270 */
[----:B------:R-:W-:Y:S05]  /*0040*/  @P0 EXIT ;  /* 0x000000000000094d */ /* 0x000fea0003800000 */
[----:B------:R-:W0:Y:S01]  /*0050*/  LDC.64 R4, c[0x0][0x398] ;  /* 0x0000e600ff047b82 */ /* 0x000e220000000a00 */
[----:B------:R-:W1:Y:S07]  /*0060*/  LDCU.64 UR4, c[0x0][0x358] ;  /* 0x00006b00ff0477ac */ /* 0x000e6e0008000a00 */
[----:B------:R-:W2:Y:S01]  /*0070*/  LDC.64 R2, c[0x0][0x390] ;  /* 0x0000e400ff027b82 */ /* 0x000ea20000000a00 */
[----:B0-----:R-:W-:-:S06]  /*0080*/  IMAD.WIDE.U32 R4, R0, 0x4, R4 ;  /* 0x0000000400047825 */ /* 0x001fcc00078e0004 */
[----:B-1----:R-:W3:Y:S01]  /*0090*/  LDG.E R4, desc[UR4][R4.64] ;  /* 0x0000000404047981 */ /* 0x002ee2000c1e1900 */
[----:B--2---:R-:W-:-:S06]  /*00a0*/  IMAD.WIDE.U32 R2, R0, 0x4, R2 ;  /* 0x0000000400027825 */ /* 0x004fcc00078e0002 */
[----:B------:R-:W2:Y:S01]  /*00b0*/  LDG.E R3, desc[UR4][R2.64] ;  /* 0x0000000402037981 */ /* 0x000ea2000c1e1900 */
[----:B------:R-:W0:Y:S01]  /*00c0*/  S2R R8, SR_TID.Y ;  /* 0x0000000000087919 */ /* 0x000e220000002200 */
[----:B------:R-:W1:Y:S01]  /*00d0*/  LDC R6, c[0x0][0x360] ;  /* 0x0000d800ff067b82 */ /* 0x000e620000000800 */
[----:B------:R-:W1:Y:S07]  /*00e0*/  S2R R9, SR_TID.X ;  /* 0x0000000000097919 */ /* 0x000e6e0000002100 */
[----:B------:R-:W0:Y:S08]  /*00f0*/  S2UR UR7, SR_CTAID.Y ;  /* 0x00000000000779c3 */ /* 0x000e300000002600 */
[----:B------:R-:W0:Y:S08]  /*0100*/  LDC R7, c[0x0][0x364] ;  /* 0x0000d900ff077b82 */ /* 0x000e300000000800 */
[----:B------:R-:W1:Y:S01]  /*0110*/  S2UR UR6, SR_CTAID.X ;  /* 0x00000000000679c3 */ /* 0x000e620000002500 */
[----:B0-----:R-:W-:-:S02]  /*0120*/  IMAD R7, R7, UR7, R8 ;  /* 0x0000000707077c24 */ /* 0x001fc4000f8e0208 */
[----:B-1----:R-:W-:-:S03]  /*0130*/  IMAD R6, R6, UR6, R9 ;  /* 0x0000000606067c24 */ /* 0x002fc6000f8e0209 */
[----:B---3--:R-:W-:-:S04]  /*0140*/  ISETP.GE.AND P0, PT, R7, R4, PT ;  /* 0x000000040700720c */ /* 0x008fc80003f06270 */
[----:B--2---:R-:W-:-:S13]  /*0150*/  ISETP.GE.OR P0, PT, R6, R3, P0 ;  /* 0x000000030600720c */ /* 0x004fda0000706670 */
[----:B------:R-:W-:Y:S05]  /*0160*/  @P0 EXIT ;  /* 0x000000000000094d */ /* 0x000fea0003800000 */
[----:B------:R-:W0:Y:S01]  /*0170*/  LDC.64 R4, c[0x0][0x380] ;  /* 0x0000e000ff047b82 */ /* 0x000e220000000a00 */
[----:B------:R-:W-:-:S07]  /*0180*/  IMAD R2, R7, R3, R6 ;  /* 0x0000000307027224 */ /* 0x000fce00078e0206 */
[----:B------:R-:W1:Y:S08]  /*0190*/  LDC.64 R6, c[0x0][0x388] ;  /* 0x0000e200ff067b82 */ /* 0x000e700000000a00 */
[----:B------:R-:W2:Y:S01]  /*01a0*/  LDC.64 R8, c[0x0][0x3a0] ;  /* 0x0000e800ff087b82 */ /* 0x000ea20000000a00 */
[----:B0-----:R-:W-:-:S07]  /*01b0*/  IMAD.WIDE.U32 R4, R0, 0x8, R4 ;  /* 0x0000000800047825 */ /* 0x001fce00078e0004 */
[----:B------:R-:W0:Y:S01]  /*01c0*/  LDC.64 R10, c[0x0][0x3a8] ;  /* 0x0000ea00ff0a7b82 */ /* 0x000e220000000a00 */
[----:B------:R-:W3:Y:S01]  /*01d0*/  LDG.E.64 R4, desc[UR4][R4.64] ;  /* 0x0000000404047981 */ /* 0x000ee2000c1e1b00 */
[----:B-1----:R-:W-:-:S04]  /*01e0*/  IMAD.WIDE.U32 R6, R0, 0x8, R6 ;  /* 0x0000000800067825 */ /* 0x002fc800078e0006 */
[----:B---3--:R-:W-:Y:S02]  /*01f0*/  IMAD.WIDE R12, R2, 0x4, R4 ;  /* 0x00000004020c7825 */ /* 0x008fe400078e0204 */
[----:B------:R1:W5:Y:S04]  /*0200*/  LDG.E.64 R4, desc[UR4][R6.64] ;  /* 0x0000000406047981 */ /* 0x000368000c1e1b00 */
[----:B------:R-:W3:Y:S01]  /*0210*/  LDG.E R12, desc[UR4][R12.64] ;  /* 0x000000040c0c7981 */ /* 0x000ee2000c1e1900 */
[----:B--2---:R-:W-:-:S04]  /*0220*/  IMAD.WIDE.U32 R8, R0, 0x4, R8 ;  /* 0x0000000400087825 */ /* 0x004fc800078e0008 */
[----:B0-----:R-:W-:Y:S01]  /*0230*/  IMAD.WIDE.U32 R10, R0, 0x4, R10 ;  /* 0x00000004000a7825 */ /* 0x001fe200078e000a */
[----:B---3--:R-:W-:-:S13]  /*0240*/  FSETP.NAN.AND P0, PT, |R12|, |R12|, PT ;  /* 0x4000000c0c00720b */ /* 0x008fda0003f08200 */
[----:B-1----:R-:W-:Y:S05]  /*0250*/  @!P0 BRA `(.L_x_0) ;  /* 0x0000000000208947 */ /* 0x002fea0003800000 */
[----:B------:R-:W-:-:S05]  /*0260*/  IMAD.SHL.U32 R3, R2, 0x4, RZ ;  /* 0x0000000402037824 */ /* 0x000fca00078e00ff */
[----:B-----5:R-:W-:-:S04]  /*0270*/  IADD3 R2, P0, PT, R4, R3, RZ ;  /* 0x0000000304027210 */ /* 0x020fc80007f1e0ff */
[----:B------:R-:W-:-:S05]  /*0280*/  LEA.HI.X.SX32 R3, R3, R5, 0x1, P0 ;  /* 0x0000000503037211 */ /* 0x000fca00000f0eff */
[----:B------:R-:W-:Y:S04]  /*0290*/  STG.E.U8 desc[UR4][R2.64], RZ ;  /* 0x000000ff02007986 */ /* 0x000fe8000c101104 */
[----:B------:R-:W-:Y:S04]  /*02a0*/  STG.E.U8 desc[UR4][R2.64+0x1], RZ ;  /* 0x000001ff02007986 */ /* 0x000fe8000c101104 */
[----:B------:R-:W-:Y:S04]  /*02b0*/  STG.E.U8 desc[UR4][R2.64+0x2], RZ ;  /* 0x000002ff02007986 */ /* 0x000fe8000c101104 */
[----:B------:R-:W-:Y:S01]  /*02c0*/  STG.E.U8 desc[UR4][R2.64+0x3], RZ ;  /* 0x000003ff02007986 */ /* 0x000fe2000c101104 */
[----:B------:R-:W-:Y:S05]  /*02d0*/  EXIT ;  /* 0x000000000000794d */ /* 0x000fea0003800000 */
.L_x_0:
[----:B------:R-:W2:Y:S04]  /*02e0*/  LDG.E R9, desc[UR4][R8.64] ;  /* 0x0000000408097981 */ /* 0x000ea8000c1e1900 */
[----:B------:R-:W3:Y:S01]  /*02f0*/  LDG.E R10, desc[UR4][R10.64] ;  /* 0x000000040a0a7981 */ /* 0x000ee2000c1e1900 */
[----:B------:R-:W-:Y:S01]  /*0300*/  BSSY.RECONVERGENT B0, `(.L_x_1) ;  /* 0x000000e000007945 */ /* 0x000fe20003800200 */
[--C-:B--2---:R-:W-:Y:S01]  /*0310*/  FADD R0, R12, -R9.reuse ;  /* 0x800000090c007221 */ /* 0x104fe20000000000 */
[----:B---3--:R-:W-:-:S04]  /*0320*/  FADD R3, R10, -R9 ;  /* 0x800000090a037221 */ /* 0x008fc80000000000 */
[----:B------:R-:W0:Y:S08]  /*0330*/  MUFU.RCP R6, R3 ;  /* 0x0000000300067308 */ /* 0x000e300000001000 */
[----:B------:R-:W1:Y:S01]  /*0340*/  FCHK P0, R0, R3 ;  /* 0x0000000300007302 */ /* 0x000e620000000000 */
[----:B0-----:R-:W-:-:S04]  /*0350*/  FFMA R7, -R3, R6, 1 ;  /* 0x3f80000003077423 */ /* 0x001fc80000000106 */
[----:B------:R-:W-:-:S04]  /*0360*/  FFMA R7, R6, R7, R6 ;  /* 0x0000000706077223 */ /* 0x000fc80000000006 */
[----:B------:R-:W-:-:S04]  /*0370*/  FFMA R6, R0, R7, RZ ;  /* 0x0000000700067223 */ /* 0x000fc800000000ff */
[----:B------:R-:W-:-:S04]  /*0380*/  FFMA R12, -R3, R6, R0 ;  /* 0x00000006030c7223 */ /* 0x000fc80000000100 */
[----:B------:R-:W-:Y:S01]  /*0390*/  FFMA R6, R7, R12, R6 ;  /* 0x0000000c07067223 */ /* 0x000fe20000000006 */
[----:B-1----:R-:W-:Y:S06]  /*03a0*/  @!P0 BRA `(.L_x_2) ;  /* 0x00000000000c8947 */ /* 0x002fec0003800000 */
[----:B------:R-:W-:-:S07]  /*03b0*/  MOV R6, 0x3d0 ;  /* 0x000003d000067802 */ /* 0x000fce0000000f00 */
[----:B-----5:R-:W-:Y:S05]  /*03c0*/  CALL.REL.NOINC `($__internal_0_$__cuda_sm3x_div_rn_noftz_f32_slowpath) ;  /* 0x0000000000a07944 */ /* 0x020fea0003c00000 */
[----:B------:R-:W-:-:S07]  /*03d0*/  IMAD.MOV.U32 R6, RZ, RZ, R0 ;  /* 0x000000ffff067224 */ /* 0x000fce00078e0000 */
.L_x_2:
[----:B------:R-:W-:Y:S05]  /*03e0*/  BSYNC.RECONVERGENT B0 ;  /* 0x0000000000007941 */ /* 0x000fea0003800200 */
.L_x_1:
[----:B------:R-:W-:-:S04]  /*03f0*/  FADD.SAT R6, RZ, R6 ;  /* 0x00000006ff067221 */ /* 0x000fc80000002000 */
[----:B------:R-:W-:-:S04]  /*0400*/  FMUL R0, R6, 255 ;  /* 0x437f000006007820 */ /* 0x000fc80000400000 */
[----:B------:R-:W0:Y:S02]  /*0410*/  F2I.FLOOR.NTZ R3, R0 ;  /* 0x0000000000037305 */ /* 0x000e240000207100 */
[C---:B0-----:R-:W-:Y:S01]  /*0420*/  VIMNMX R6, PT, PT, R3.reuse, 0xfe, PT ;  /* 0x000000fe03067848 */ /* 0x041fe20003fe0100 */
[----:B------:R-:W-:Y:S01]  /*0430*/  IMAD.SHL.U32 R7, R3, 0x4, RZ ;  /* 0x0000000403077824 */ /* 0x000fe200078e00ff */
[----:B------:R-:W-:Y:S02]  /*0440*/  I2FP.F32.S32 R3, R3 ;  /* 0x0000000300037245 */ /* 0x000fe40000201400 */
[----:B------:R-:W-:Y:S01]  /*0450*/  SHF.L.U32 R6, R6, 0x2, RZ ;  /* 0x0000000206067819 */ /* 0x000fe200000006ff */
[----:B------:R-:W-:Y:S02]  /*0460*/  IMAD.SHL.U32 R12, R7, 0x4, RZ ;  /* 0x00000004070c7824 */ /* 0x000fe400078e00ff */
[----:B------:R-:W-:Y:S02]  /*0470*/  FADD R3, R0, -R3 ;  /* 0x8000000300037221 */ /* 0x000fe40000000000 */
[----:B------:R-:W-:Y:S01]  /*0480*/  IMAD.SHL.U32 R13, R6, 0x4, RZ ;  /* 0x00000004060d7824 */ /* 0x000fe200078e00ff */
[----:B------:R-:W0:Y:S08]  /*0490*/  LDC.64 R8, c[0x3][R12+0x8] ;  /* 0x00c002000c087b82 */ /* 0x000e300000000a00 */
[----:B------:R-:W1:Y:S08]  /*04a0*/  LDC.64 R6, c[0x3][R12] ;  /* 0x00c000000c067b82 */ /* 0x000e700000000a00 */
[----:B------:R-:W1:Y:S08]  /*04b0*/  LDC.64 R14, c[0x3][R13+0x10] ;  /* 0x00c004000d0e7b82 */ /* 0x000e700000000a00 */
[----:B------:R-:W0:Y:S01]  /*04c0*/  LDC.64 R10, c[0x3][R13+0x18] ;  /* 0x00c006000d0a7b82 */ /* 0x000e220000000a00 */
[----:B-1----:R-:W-:Y:S01]  /*04d0*/  FADD R0, -R7, R15 ;  /* 0x0000000f07007221 */ /* 0x002fe20000000100 */
[----:B------:R-:W-:-:S03]  /*04e0*/  FADD R14, -R6, R14 ;  /* 0x0000000e060e7221 */ /* 0x000fc60000000100 */
[C---:B------:R-:W-:Y:S01]  /*04f0*/  FFMA R0, R3.reuse, R0, R7 ;  /* 0x0000000003007223 */ /* 0x040fe20000000007 */
[----:B------:R-:W-:-:S03]  /*0500*/  FFMA R14, R3, R14, R6 ;  /* 0x0000000e030e7223 */ /* 0x000fc60000000006 */
[----:B------:R-:W-:Y:S01]  /*0510*/  FMUL R6, R0, 255 ;  /* 0x437f000000067820 */ /* 0x000fe20000400000 */
[----:B0-----:R-:W-:Y:S01]  /*0520*/  FADD R10, -R8, R10 ;  /* 0x0000000a080a7221 */ /* 0x001fe20000000100 */
[----:B------:R-:W-:Y:S01]  /*0530*/  FADD R0, -R9, R11 ;  /* 0x0000000b09007221 */ /* 0x000fe20000000100 */
[----:B------:R-:W-:Y:S01]  /*0540*/  FMUL R14, R14, 255 ;  /* 0x437f00000e0e7820 */ /* 0x000fe20000400000 */
[----:B------:R-:W0:Y:S01]  /*0550*/  F2I.U32.NTZ R15, R6 ;  /* 0x00000006000f7305 */ /* 0x000e220000203000 */
[C---:B------:R-:W-:Y:S01]  /*0560*/  FFMA R10, R3.reuse, R10, R8 ;  /* 0x0000000a030a7223 */ /* 0x040fe20000000008 */
[----:B------:R-:W-:Y:S01]  /*0570*/  FFMA R0, R3, R0, R9 ;  /* 0x0000000003007223 */ /* 0x000fe20000000009 */
[----:B------:R-:W-:Y:S02]  /*0580*/  SHF.L.U32 R3, R2, 0x2, RZ ;  /* 0x0000000202037819 */ /* 0x000fe400000006ff */
[----:B------:R-:W-:Y:S01]  /*0590*/  FMUL R10, R10, 255 ;  /* 0x437f00000a0a7820 */ /* 0x000fe20000400000 */
[----:B------:R-:W-:Y:S01]  /*05a0*/  FMUL R0, R0, 255 ;  /* 0x437f000000007820 */ /* 0x000fe20000400000 */
[----:B-----5:R-:W-:Y:S01]  /*05b0*/  IADD3 R2, P0, PT, R4, R3, RZ ;  /* 0x0000000304027210 */ /* 0x020fe20007f1e0ff */
[----:B------:R-:W1:Y:S03]  /*05c0*/  F2I.U32.NTZ R7, R14 ;  /* 0x0000000e00077305 */ /* 0x000e660000203000 */
[----:B------:R-:W-:-:S05]  /*05d0*/  LEA.HI.X.SX32 R3, R3, R5, 0x1, P0 ;  /* 0x0000000503037211 */ /* 0x000fca00000f0eff */
[----:B------:R-:W2:Y:S01]  /*05e0*/  F2I.U32.NTZ R9, R10 ;  /* 0x0000000a00097305 */ /* 0x000ea20000203000 */
[----:B0-----:R-:W-:Y:S04]  /*05f0*/  STG.E.U8 desc[UR4][R2.64+0x1], R15 ;  /* 0x0000010f02007986 */ /* 0x001fe8000c101104 */
[----:B-1----:R-:W-:Y:S03]  /*0600*/  STG.E.U8 desc[UR4][R2.64], R7 ;  /* 0x0000000702007986 */ /* 0x002fe6000c101104 */
[----:B------:R-:W0:Y:S01]  /*0610*/  F2I.U32.NTZ R11, R0 ;  /* 0x00000000000b7305 */ /* 0x000e220000203000 */
[----:B--2---:R-:W-:Y:S04]  /*0620*/  STG.E.U8 desc[UR4][R2.64+0x2], R9 ;  /* 0x0000020902007986 */ /* 0x004fe8000c101104 */
[----:B0-----:R-:W-:Y:S01]  /*0630*/  STG.E.U8 desc[UR4][R2.64+0x3], R11 ;  /* 0x0000030b02007986 */ /* 0x001fe2000c101104 */
[----:B------:R-:W-:Y:S05]  /*0640*/  EXIT ;  /* 0x000000000000794d */ /* 0x000fea0003800000 */
        .weak           $__internal_0_$__cuda_sm3x_div_rn_noftz_f32_slowpath
        .type           $__internal_0_$__cuda_sm3x_div_rn_noftz_f32_slowpath,@function
        .size           $__internal_0_$__cuda_sm3x_div_rn_noftz_f32_slowpath,(.L_x_56 - $__internal_0_$__cuda_sm3x_div_rn_noftz_f32_slowpath)
$__internal_0_$__cuda_sm3x_div_rn_noftz_f32_slowpath:
[--C-:B------:R-:W-:Y:S01]  /*0650*/  SHF.R.U32.HI R8, RZ, 0x17, R3.reuse ;  /* 0x00000017ff087819 */ /* 0x100fe20000011603 */
[----:B------:R-:W-:Y:S01]  /*0660*/  BSSY.RECONVERGENT B1, `(.L_x_3) ;  /* 0x0000064000017945 */ /* 0x000fe20003800200 */
[----:B------:R-:W-:Y:S01]  /*0670*/  SHF.R.U32.HI R7, RZ, 0x17, R0 ;  /* 0x00000017ff077819 */ /* 0x000fe20000011600 */
[----:B------:R-:W-:Y:S01]  /*0680*/  IMAD.MOV.U32 R11, RZ, RZ, R3 ;  /* 0x000000ffff0b7224 */ /* 0x000fe200078e0003 */
[----:B------:R-:W-:Y:S02]  /*0690*/  LOP3.LUT R9, R8, 0xff, RZ, 0xc0, !PT ;  /* 0x000000ff08097812 */ /* 0x000fe400078ec0ff */
[----:B------:R-:W-:Y:S02]  /*06a0*/  LOP3.LUT R8, R7, 0xff, RZ, 0xc0, !PT ;  /* 0x000000ff07087812 */ /* 0x000fe400078ec0ff */
[----:B------:R-:W-:Y:S01]  /*06b0*/  MOV R10, R0 ;  /* 0x00000000000a7202 */ /* 0x000fe20000000f00 */
[----:B------:R-:W-:Y:S02]  /*06c0*/  VIADD R13, R9, 0xffffffff ;  /* 0xffffffff090d7836 */ /* 0x000fe40000000000 */
[----:B------:R-:W-:-:S03]  /*06d0*/  VIADD R12, R8, 0xffffffff ;  /* 0xffffffff080c7836 */ /* 0x000fc60000000000 */
[----:B------:R-:W-:-:S04]  /*06e0*/  ISETP.GT.U32.AND P0, PT, R13, 0xfd, PT ;  /* 0x000000fd0d00780c */ /* 0x000fc80003f04070 */
[----:B------:R-:W-:-:S13]  /*06f0*/  ISETP.GT.U32.OR P0, PT, R12, 0xfd, P0 ;  /* 0x000000fd0c00780c */ /* 0x000fda0000704470 */
[----:B------:R-:W-:Y:S01]  /*0700*/  @!P0 IMAD.MOV.U32 R7, RZ, RZ, RZ ;  /* 0x000000ffff078224 */ /* 0x000fe200078e00ff */
[----:B------:R-:W-:Y:S06]  /*0710*/  @!P0 BRA `(.L_x_4) ;  /* 0x00000000005c8947 */ /* 0x000fec0003800000 */
[----:B------:R-:W-:Y:S02]  /*0720*/  FSETP.GTU.FTZ.AND P0, PT, |R0|, +INF , PT ;  /* 0x7f8000000000780b */ /* 0x000fe40003f1c200 */
[----:B------:R-:W-:-:S04]  /*0730*/  FSETP.GTU.FTZ.AND P1, PT, |R3|, +INF , PT ;  /* 0x7f8000000300780b */ /* 0x000fc80003f3c200 */
[----:B------:R-:W-:-:S13]  /*0740*/  PLOP3.LUT P0, PT, P0, P1, PT, 0xf8, 0x8f ;  /* 0x00000000008f781c */ /* 0x000fda0000703f70 */
[----:B------:R-:W-:Y:S05]  /*0750*/  @P0 BRA `(.L_x_5) ;  /* 0x00000004004c0947 */ /* 0x000fea0003800000 */
[----:B------:R-:W-:-:S13]  /*0760*/  LOP3.LUT P0, RZ, R11, 0x7fffffff, R10, 0xc8, !PT ;  /* 0x7fffffff0bff7812 */ /* 0x000fda000780c80a */
[----:B------:R-:W-:Y:S05]  /*0770*/  @!P0 BRA `(.L_x_6) ;  /* 0x00000004003c8947 */ /* 0x000fea0003800000 */
[C---:B------:R-:W-:Y:S02]  /*0780*/  FSETP.NEU.FTZ.AND P2, PT, |R0|.reuse, +INF , PT ;  /* 0x7f8000000000780b */ /* 0x040fe40003f5d200 */
[----:B------:R-:W-:Y:S02]  /*0790*/  FSETP.NEU.FTZ.AND P1, PT, |R3|, +INF , PT ;  /* 0x7f8000000300780b */ /* 0x000fe40003f3d200 */
[----:B------:R-:W-:-:S11]  /*07a0*/  FSETP.NEU.FTZ.AND P0, PT, |R0|, +INF , PT ;  /* 0x7f8000000000780b */ /* 0x000fd60003f1d200 */
[----:B------:R-:W-:Y:S05]  /*07b0*/  @!P1 BRA !P2, `(.L_x_6) ;  /* 0x00000004002c9947 */ /* 0x000fea0005000000 */
[----:B------:R-:W-:-:S04]  /*07c0*/  LOP3.LUT P2, RZ, R10, 0x7fffffff, RZ, 0xc0, !PT ;  /* 0x7fffffff0aff7812 */ /* 0x000fc8000784c0ff */
[----:B------:R-:W-:-:S13]  /*07d0*/  PLOP3.LUT P1, PT, P1, P2, PT, 0x2f, 0xf2 ;  /* 0x0000000000f2781c */ /* 0x000fda0000f24577 */
[----:B------:R-:W-:Y:S05]  /*07e0*/  @P1 BRA `(.L_x_7) ;  /* 0x0000000400181947 */ /* 0x000fea0003800000 */
[----:B------:R-:W-:-:S04]  /*07f0*/  LOP3.LUT P1, RZ, R11, 0x7fffffff, RZ, 0xc0, !PT ;  /* 0x7fffffff0bff7812 */ /* 0x000fc8000782c0ff */
[----:B------:R-:W-:-:S13]  /*0800*/  PLOP3.LUT P0, PT, P0, P1, PT, 0x2f, 0xf2 ;  /* 0x0000000000f2781c */ /* 0x000fda0000702577 */
[----:B------:R-:W-:Y:S05]  /*0810*/  @P0 BRA `(.L_x_8) ;  /* 0x0000000400000947 */ /* 0x000fea0003800000 */
[----:B------:R-:W-:Y:S02]  /*0820*/  ISETP.GE.AND P0, PT, R12, RZ, PT ;  /* 0x000000ff0c00720c */ /* 0x000fe40003f06270 */
[----:B------:R-:W-:-:S11]  /*0830*/  ISETP.GE.AND P1, PT, R13, RZ, PT ;  /* 0x000000ff0d00720c */ /* 0x000fd60003f26270 */
[----:B------:R-:W-:Y:S01]  /*0840*/  @P0 MOV R7, RZ ;  /* 0x000000ff00070202 */ /* 0x000fe20000000f00 */
[----:B------:R-:W-:Y:S02]  /*0850*/  @!P0 IMAD.MOV.U32 R7, RZ, RZ, -0x40 ;  /* 0xffffffc0ff078424 */ /* 0x000fe400078e00ff */
[----:B------:R-:W-:Y:S01]  /*0860*/  @!P0 FFMA R10, R0, 1.84467440737095516160e+19, RZ ;  /* 0x5f800000000a8823 */ /* 0x000fe200000000ff */
[----:B------:R-:W-:Y:S01]  /*0870*/  @!P1 FFMA R11, R3, 1.84467440737095516160e+19, RZ ;  /* 0x5f800000030b9823 */ /* 0x000fe200000000ff */
[----:B------:R-:W-:-:S07]  /*0880*/  @!P1 VIADD R7, R7, 0x40 ;  /* 0x0000004007079836 */ /* 0x000fce0000000000 */
.L_x_4:
[----:B------:R-:W-:Y:S01]  /*0890*/  LEA R0, R9, 0xc0800000, 0x17 ;  /* 0xc080000009007811 */ /* 0x000fe200078eb8ff */
[----:B------:R-:W-:Y:S01]  /*08a0*/  VIADD R8, R8, 0xffffff81 ;  /* 0xffffff8108087836 */ /* 0x000fe20000000000 */
[----:B------:R-:W-:Y:S02]  /*08b0*/  BSSY.RECONVERGENT B2, `(.L_x_9) ;  /* 0x0000035000027945 */ /* 0x000fe40003800200 */
[----:B------:R-:W-:Y:S01]  /*08c0*/  IADD3 R11, PT, PT, -R0, R11, RZ ;  /* 0x0000000b000b7210 */ /* 0x000fe20007ffe1ff */
[C---:B------:R-:W-:Y:S01]  /*08d0*/  IMAD R0, R8.reuse, -0x800000, R10 ;  /* 0xff80000008007824 */ /* 0x040fe200078e020a */
[----:B------:R-:W-:Y:S02]  /*08e0*/  IADD3 R8, PT, PT, R8, 0x7f, -R9 ;  /* 0x0000007f08087810 */ /* 0x000fe40007ffe809 */
[----:B------:R-:W0:Y:S01]  /*08f0*/  MUFU.RCP R3, R11 ;  /* 0x0000000b00037308 */ /* 0x000e220000001000 */
[----:B------:R-:W-:Y:S02]  /*0900*/  FADD.FTZ R13, -R11, -RZ ;  /* 0x800000ff0b0d7221 */ /* 0x000fe40000010100 */
[----:B------:R-:W-:-:S02]  /*0910*/  IMAD.IADD R8, R8, 0x1, R7 ;  /* 0x0000000108087824 */ /* 0x000fc400078e0207 */
[----:B0-----:R-:W-:-:S04]  /*0920*/  FFMA R12, R3, R13, 1 ;  /* 0x3f800000030c7423 */ /* 0x001fc8000000000d */
[----:B------:R-:W-:-:S04]  /*0930*/  FFMA R12, R3, R12, R3 ;  /* 0x0000000c030c7223 */ /* 0x000fc80000000003 */
[----:B------:R-:W-:-:S04]  /*0940*/  FFMA R3, R0, R12, RZ ;  /* 0x0000000c00037223 */ /* 0x000fc800000000ff */
[----:B------:R-:W-:-:S04]  /*0950*/  FFMA R10, R13, R3, R0 ;  /* 0x000000030d0a7223 */ /* 0x000fc80000000000 */
[----:B------:R-:W-:-:S04]  /*0960*/  FFMA R15, R12, R10, R3 ;  /* 0x0000000a0c0f7223 */ /* 0x000fc80000000003 */
[----:B------:R-:W-:-:S04]  /*0970*/  FFMA R10, R13, R15, R0 ;  /* 0x0000000f0d0a7223 */ /* 0x000fc80000000000 */
[----:B------:R-:W-:-:S05]  /*0980*/  FFMA R0, R12, R10, R15 ;  /* 0x0000000a0c007223 */ /* 0x000fca000000000f */
[----:B------:R-:W-:-:S04]  /*0990*/  SHF.R.U32.HI R3, RZ, 0x17, R0 ;  /* 0x00000017ff037819 */ /* 0x000fc80000011600 */
[----:B------:R-:W-:-:S04]  /*09a0*/  LOP3.LUT R3, R3, 0xff, RZ, 0xc0, !PT ;  /* 0x000000ff03037812 */ /* 0x000fc800078ec0ff */
[----:B------:R-:W-:-:S05]  /*09b0*/  IADD3 R9, PT, PT, R3, R8, RZ ;  /* 0x0000000803097210 */ /* 0x000fca0007ffe0ff */
[----:B------:R-:W-:-:S05]  /*09c0*/  VIADD R3, R9, 0xffffffff ;  /* 0xffffffff09037836 */ /* 0x000fca0000000000 */
[----:B------:R-:W-:-:S13]  /*09d0*/  ISETP.GE.U32.AND P0, PT, R3, 0xfe, PT ;  /* 0x000000fe0300780c */ /* 0x000fda0003f06070 */
[----:B------:R-:W-:Y:S05]  /*09e0*/  @!P0 BRA `(.L_x_10) ;  /* 0x0000000000808947 */ /* 0x000fea0003800000 */
[----:B------:R-:W-:-:S13]  /*09f0*/  ISETP.GT.AND P0, PT, R9, 0xfe, PT ;  /* 0x000000fe0900780c */ /* 0x000fda0003f04270 */
[----:B------:R-:W-:Y:S05]  /*0a00*/  @P0 BRA `(.L_x_11) ;  /* 0x00000000006c0947 */ /* 0x000fea0003800000 */
[----:B------:R-:W-:-:S13]  /*0a10*/  ISETP.GE.AND P0, PT, R9, 0x1, PT ;  /* 0x000000010900780c */ /* 0x000fda0003f06270 */
[----:B------:R-:W-:Y:S05]  /*0a20*/  @P0 BRA `(.L_x_12) ;  /* 0x0000000000740947 */ /* 0x000fea0003800000 */
[----:B------:R-:W-:Y:S02]  /*0a30*/  ISETP.GE.AND P0, PT, R9, -0x18, PT ;  /* 0xffffffe80900780c */ /* 0x000fe40003f06270 */
[----:B------:R-:W-:-:S11]  /*0a40*/  LOP3.LUT R0, R0, 0x80000000, RZ, 0xc0, !PT ;  /* 0x8000000000007812 */ /* 0x000fd600078ec0ff */
[----:B------:R-:W-:Y:S05]  /*0a50*/  @!P0 BRA `(.L_x_12) ;  /* 0x0000000000688947 */ /* 0x000fea0003800000 */
[CCC-:B------:R-:W-:Y:S01]  /*0a60*/  FFMA.RZ R3, R12.reuse, R10.reuse, R15.reuse ;  /* 0x0000000a0c037223 */ /* 0x1c0fe2000000c00f */
[CCC-:B------:R-:W-:Y:S01]  /*0a70*/  FFMA.RM R8, R12.reuse, R10.reuse, R15.reuse ;  /* 0x0000000a0c087223 */ /* 0x1c0fe2000000400f */
[C---:B------:R-:W-:Y:S02]  /*0a80*/  ISETP.NE.AND P2, PT, R9.reuse, RZ, PT ;  /* 0x000000ff0900720c */ /* 0x040fe40003f45270 */
[----:B------:R-:W-:Y:S02]  /*0a90*/  ISETP.NE.AND P1, PT, R9, RZ, PT ;  /* 0x000000ff0900720c */ /* 0x000fe40003f25270 */
[----:B------:R-:W-:Y:S01]  /*0aa0*/  LOP3.LUT R7, R3, 0x7fffff, RZ, 0xc0, !PT ;  /* 0x007fffff03077812 */ /* 0x000fe200078ec0ff */
[----:B------:R-:W-:Y:S01]  /*0ab0*/  FFMA.RP R3, R12, R10, R15 ;  /* 0x0000000a0c037223 */ /* 0x000fe2000000800f */
[C---:B------:R-:W-:Y:S01]  /*0ac0*/  VIADD R10, R9.reuse, 0x20 ;  /* 0x00000020090a7836 */ /* 0x040fe20000000000 */
[----:B------:R-:W-:Y:S02]  /*0ad0*/  IADD3 R9, PT, PT, -R9, RZ, RZ ;  /* 0x000000ff09097210 */ /* 0x000fe40007ffe1ff */
[----:B------:R-:W-:-:S02]  /*0ae0*/  LOP3.LUT R7, R7, 0x800000, RZ, 0xfc, !PT ;  /* 0x0080000007077812 */ /* 0x000fc400078efcff */
[----:B------:R-:W-:Y:S02]  /*0af0*/  FSETP.NEU.FTZ.AND P0, PT, R3, R8, PT ;  /* 0x000000080300720b */ /* 0x000fe40003f1d000 */
[----:B------:R-:W-:Y:S02]  /*0b00*/  SHF.L.U32 R10, R7, R10, RZ ;  /* 0x0000000a070a7219 */ /* 0x000fe400000006ff */
[----:B------:R-:W-:Y:S02]  /*0b10*/  SEL R8, R9, RZ, P2 ;  /* 0x000000ff09087207 */ /* 0x000fe40001000000 */
[----:B------:R-:W-:Y:S02]  /*0b20*/  ISETP.NE.AND P1, PT, R10, RZ, P1 ;  /* 0x000000ff0a00720c */ /* 0x000fe40000f25270 */
[----:B------:R-:W-:Y:S02]  /*0b30*/  SHF.R.U32.HI R8, RZ, R8, R7 ;  /* 0x00000008ff087219 */ /* 0x000fe40000011607 */
[----:B------:R-:W-:-:S02]  /*0b40*/  PLOP3.LUT P0, PT, P0, P1, PT, 0xf8, 0x8f ;  /* 0x00000000008f781c */ /* 0x000fc40000703f70 */
[----:B------:R-:W-:Y:S02]  /*0b50*/  SHF.R.U32.HI R10, RZ, 0x1, R8 ;  /* 0x00000001ff0a7819 */ /* 0x000fe40000011608 */
[----:B------:R-:W-:-:S04]  /*0b60*/  SEL R3, RZ, 0x1, !P0 ;  /* 0x00000001ff037807 */ /* 0x000fc80004000000 */
[----:B------:R-:W-:-:S04]  /*0b70*/  LOP3.LUT R3, R3, 0x1, R10, 0xf8, !PT ;  /* 0x0000000103037812 */ /* 0x000fc800078ef80a */
[----:B------:R-:W-:-:S05]  /*0b80*/  LOP3.LUT R3, R3, R8, RZ, 0xc0, !PT ;  /* 0x0000000803037212 */ /* 0x000fca00078ec0ff */
[----:B------:R-:W-:-:S05]  /*0b90*/  IMAD.IADD R3, R10, 0x1, R3 ;  /* 0x000000010a037824 */ /* 0x000fca00078e0203 */
[----:B------:R-:W-:Y:S01]  /*0ba0*/  LOP3.LUT R0, R3, R0, RZ, 0xfc, !PT ;  /* 0x0000000003007212 */ /* 0x000fe200078efcff */
[----:B------:R-:W-:Y:S06]  /*0bb0*/  BRA `(.L_x_12) ;  /* 0x0000000000107947 */ /* 0x000fec0003800000 */
.L_x_11:
[----:B------:R-:W-:-:S04]  /*0bc0*/  LOP3.LUT R0, R0, 0x80000000, RZ, 0xc0, !PT ;  /* 0x8000000000007812 */ /* 0x000fc800078ec0ff */
[----:B------:R-:W-:Y:S01]  /*0bd0*/  LOP3.LUT R0, R0, 0x7f800000, RZ, 0xfc, !PT ;  /* 0x7f80000000007812 */ /* 0x000fe200078efcff */
[----:B------:R-:W-:Y:S06]  /*0be0*/  BRA `(.L_x_12) ;  /* 0x0000000000047947 */ /* 0x000fec0003800000 */
.L_x_10:
[----:B------:R-:W-:-:S07]  /*0bf0*/  IMAD R0, R8, 0x800000, R0 ;  /* 0x0080000008007824 */ /* 0x000fce00078e0200 */
.L_x_12:
[----:B------:R-:W-:Y:S05]  /*0c00*/  BSYNC.RECONVERGENT B2 ;  /* 0x0000000000027941 */ /* 0x000fea0003800200 */
.L_x_9:
[----:B------:R-:W-:Y:S05]  /*0c10*/  BRA `(.L_x_13) ;  /* 0x0000000000207947 */ /* 0x000fea0003800000 */
.L_x_8:
[----:B------:R-:W-:-:S04]  /*0c20*/  LOP3.LUT R0, R11, 0x80000000, R10, 0x48, !PT ;  /* 0x800000000b007812 */ /* 0x000fc800078e480a */
[----:B------:R-:W-:Y:S01]  /*0c30*/  LOP3.LUT R0, R0, 0x7f800000, RZ, 0xfc, !PT ;  /* 0x7f80000000007812 */ /* 0x000fe200078efcff */
[----:B------:R-:W-:Y:S06]  /*0c40*/  BRA `(.L_x_13) ;  /* 0x0000000000147947 */ /* 0x000fec0003800000 */
.L_x_7:
[----:B------:R-:W-:Y:S01]  /*0c50*/  LOP3.LUT R0, R11, 0x80000000, R10, 0x48, !PT ;  /* 0x800000000b007812 */ /* 0x000fe200078e480a */
[----:B------:R-:W-:Y:S06]  /*0c60*/  BRA `(.L_x_13) ;  /* 0x00000000000c7947 */ /* 0x000fec0003800000 */
.L_x_6:
[----:B------:R-:W0:Y:S01]  /*0c70*/  MUFU.RSQ R0, -QNAN ;  /* 0xffc0000000007908 */ /* 0x000e220000001400 */
[----:B------:R-:W-:Y:S05]  /*0c80*/  BRA `(.L_x_13) ;  /* 0x0000000000047947 */ /* 0x000fea0003800000 */
.L_x_5:
[----:B------:R-:W-:-:S07]  /*0c90*/  FADD.FTZ R0, R0, R3 ;  /* 0x0000000300007221 */ /* 0x000fce0000010000 */
.L_x_13:
[----:B------:R-:W-:Y:S05]  /*0ca0*/  BSYNC.RECONVERGENT B1 ;  /* 0x0000000000017941 */ /* 0x000fea0003800200 */
.L_x_3:
[----:B------:R-:W-:-:S04]  /*0cb0*/  HFMA2 R7, -RZ, RZ, 0, 0 ;  /* 0x00000000ff077431 */ /* 0x000fc800000001ff */
[----:B0-----:R-:W-:Y:S05]  /*0cc0*/  RET.REL.NODEC R6 `(_ZN6oscean17output_generation3gpu4cuda23batchColorMappingKernelEPPKfPPhPKiS9_S4_S4_i) ;  /* 0xfffffff006cc7950 */ /* 0x001fea0003c3ffff */
.L_x_14:
[----:B------:R-:W-:-:S00]  /*0cd0*/  BRA `(.L_x_14) ;  /* 0xfffffffc00fc7947 */ /* 0x000fc0000383ffff */
[----:B------:R-:W-:-:S00]  /*0ce0*/  NOP ;  /* 0x0000000000007918 */ /* 0x000fc00000000000 */
        /* <DEDUP_REMOVED lines=9> */
.L_x_56:


//--------------------- .text._ZN6oscean17output_generation3gpu4cuda26advancedColorMappingKernelEPKfPhiiffiffj --------------------------
	.section	.text._ZN6oscean17output_generation3gpu4cuda26advancedColorMappingKernelEPKfPhiiffiffj,"ax",@progbits
	.align	128
        .global         _ZN6oscean17output_generation3gpu4cuda26advancedColorMappingKernelEPKfPhiiffiffj
        .type           _ZN6oscean17output_generation3gpu4cuda26advancedColorMappingKernelEPKfPhiiffiffj,@function
        .size           _ZN6oscean17output_generation3gpu4cuda26advancedColorMappingKernelEPKfPhiiffiffj,(.L_x_58 - _ZN6oscean17output_generation3gpu4cuda26advancedColorMappingKernelEPKfPhiiffiffj)
        .other          _ZN6oscean17output_generation3gpu4cuda26advancedColorMappingKernelEPKfPhiiffiffj,@"STO_CUDA_ENTRY STV_DEFAULT"
_ZN6oscean17output_generation3gpu4cuda26advancedColorMappingKernelEPKfPhiiffiffj:
.text._ZN6oscean17output_generation3gpu4cuda26advancedColorMappingKernelEPKfPhiiffiffj:
[----:B------:R-:W-:Y:S01]  /*0000*/  LDC R1, c[0x0][0x37c] ;  /* 0x0000df00ff017b82 */ /* 0x000fe20000000800 */
[----:B------:R-:W0:Y:S07]  /*0010*/  S2R R0, SR_TID.Y ;  /* 0x0000000000007919 */ /* 0x000e2e0000002200 */
[----:B------:R-:W1:Y:S01]  /*0020*/  LDC R2, c[0x0][0x360] ;  /* 0x0000d800ff027b82 */ /* 0x000e620000000800 */
[----:B------:R-:W2:Y:S01]  /*0030*/  LDCU.64 UR6, c[0x0][0x390] ;  /* 0x00007200ff0677ac */ /* 0x000ea20008000a00 */
[----:B------:R-:W1:Y:S06]  /*0040*/  S2R R5, SR_TID.X ;  /* 0x0000000000057919 */ /* 0x000e6c0000002100 */
[----:B------:R-:W0:Y:S08]  /*0050*/  S2UR UR5, SR_CTAID.Y ;  /* 0x00000000000579c3 */ /* 0x000e300000002600 */
[----:B------:R-:W0:Y:S08]  /*0060*/  LDC R3, c[0x0][0x364] ;  /* 0x0000d900ff037b82 */ /* 0x000e300000000800 */
[----:B------:R-:W1:Y:S01]  /*0070*/  S2UR UR4, SR_CTAID.X ;  /* 0x00000000000479c3 */ /* 0x000e620000002500 */
[----:B0-----:R-:W-:-:S05]  /*0080*/  IMAD R3, R3, UR5, R0 ;  /* 0x0000000503037c24 */ /* 0x001fca000f8e0200 */
[----:B--2---:R-:W-:Y:S01]  /*0090*/  ISETP.GE.AND P0, PT, R3, UR7, PT ;  /* 0x0000000703007c0c */ /* 0x004fe2000bf06270 */
[----:B-1----:R-:W-:-:S05]  /*00a0*/  IMAD R2, R2, UR4, R5 ;  /* 0x0000000402027c24 */ /* 0x002fca000f8e0205 */
[----:B------:R-:W-:-:S13]  /*00b0*/  ISETP.GE.OR P0, PT, R2, UR6, P0 ;  /* 0x0000000602007c0c */ /* 0x000fda0008706670 */
[----:B------:R-:W-:Y:S05]  /*00c0*/  @P0 EXIT ;  /* 0x000000000000094d */ /* 0x000fea0003800000 */
[----:B------:R-:W0:Y:S01]  /*00d0*/  LDC.64 R4, c[0x0][0x380] ;  /* 0x0000e000ff047b82 */ /* 0x000e220000000a00 */
[----:B------:R-:W1:Y:S01]  /*00e0*/  LDCU.64 UR4, c[0x0][0x358] ;  /* 0x00006b00ff0477ac */ /* 0x000e620008000a00 */
[----:B------:R-:W-:-:S04]  /*00f0*/  IMAD R2, R3, UR6, R2 ;  /* 0x0000000603027c24 */ /* 0x000fc8000f8e0202 */
[----:B0-----:R-:W-:-:S05]  /*0100*/  IMAD.WIDE R4, R2, 0x4, R4 ;  /* 0x0000000402047825 */ /* 0x001fca00078e0204 */
[----:B-1----:R-:W2:Y:S02]  /*0110*/  LDG.E R0, desc[UR4][R4.64] ;  /* 0x0000000404007981 */ /* 0x002ea4000c1e1900 */
[----:B--2---:R-:W-:-:S13]  /*0120*/  FSETP.NAN.AND P0, PT, |R0|, |R0|, PT ;  /* 0x400000000000720b */ /* 0x004fda0003f08200 */
[----:B------:R-:W0:Y:S08]  /*0130*/  @P0 LDC.64 R6, c[0x0][0x388] ;  /* 0x0000e200ff060b82 */ /* 0x000e300000000a00 */
[----:B------:R-:W1:Y:S01]  /*0140*/  @P0 LDC R3, c[0x0][0x3ac] ;  /* 0x0000eb00ff030b82 */ /* 0x000e620000000800 */
[----:B0-----:R-:W-:-:S05]  /*0150*/  @P0 IMAD.WIDE R6, R2, 0x4, R6 ;  /* 0x0000000402060825 */ /* 0x001fca00078e0206 */
[----:B-1----:R0:W-:Y:S01]  /*0160*/  @P0 STG.E desc[UR4][R6.64], R3 ;  /* 0x0000000306000986 */ /* 0x0021e2000c101904 */
[----:B------:R-:W-:Y:S05]  /*0170*/  @P0 EXIT ;  /* 0x000000000000094d */ /* 0x000fea0003800000 */
[----:B------:R-:W1:Y:S01]  /*0180*/  LDCU UR6, c[0x0][0x3a0] ;  /* 0x00007400ff0677ac */ /* 0x000e620008000800 */
[----:B0-----:R-:W-:Y:S01]  /*0190*/  HFMA2 R3, -RZ, RZ, 1.875, 0 ;  /* 0x3f800000ff037431 */ /* 0x001fe200000001ff */
[----:B-1----:R-:W-:-:S09]  /*01a0*/  UISETP.NE.AND UP0, UPT, UR6, 0x3, UPT ;  /* 0x000000030600788c */ /* 0x002fd2000bf05270 */
[----:B------:R-:W-:Y:S05]  /*01b0*/  BRA.U !UP0, `(.L_x_15) ;  /* 0x0000000108e47547 */ /* 0x000fea000b800000 */
[----:B------:R-:W-:-:S09]  /*01c0*/  UISETP.NE.AND UP0, UPT, UR6, 0x2, UPT ;  /* 0x000000020600788c */ /* 0x000fd2000bf05270 */
[----:B------:R-:W-:Y:S05]  /*01d0*/  BRA.U !UP0, `(.L_x_16) ;  /* 0x0000000108907547 */ /* 0x000fea000b800000 */
[----:B------:R-:W-:Y:S01]  /*01e0*/  UISETP.NE.AND UP0, UPT, UR6, 0x1, UPT ;  /* 0x000000010600788c */ /* 0x000fe2000bf05270 */
[----:B------:R-:W-:-:S08]  /*01f0*/  MOV R3, R0 ;  /* 0x0000000000037202 */ /* 0x000fd00000000f00 */
[----:B------:R-:W-:Y:S05]  /*0200*/  BRA.U UP0, `(.L_x_17) ;  /* 0x0000000900387547 */ /* 0x000fea000b800000 */
[----:B------:R-:W-:Y:S01]  /*0210*/  FSETP.GT.AND P0, PT, R0, RZ, PT ;  /* 0x000000ff0000720b */ /* 0x000fe20003f04000 */
[----:B------:R-:W-:Y:S01]  /*0220*/  BSSY.RECONVERGENT B0, `(.L_x_18) ;  /* 0x000001e000007945 */ /* 0x000fe20003800200 */
[----:B------:R-:W-:-:S11]  /*0230*/  HFMA2 R3, -RZ, RZ, 0, 0 ;  /* 0x00000000ff037431 */ /* 0x000fd600000001ff */
[----:B------:R-:W-:Y:S05]  /*0240*/  @!P0 BRA `(.L_x_19) ;  /* 0x00000000006c8947 */ /* 0x000fea0003800000 */
[----:B------:R-:W-:Y:S01]  /*0250*/  FADD R0, R0, 1 ;  /* 0x3f80000000007421 */ /* 0x000fe20000000000 */
[----:B------:R-:W-:-:S04]  /*0260*/  MOV R7, 0x3e055027 ;  /* 0x3e05502700077802 */ /* 0x000fc80000000f00 */
[----:B------:R-:W-:-:S13]  /*0270*/  FSETP.GEU.AND P0, PT, R0, 1.175494350822287508e-38, PT ;  /* 0x008000000000780b */ /* 0x000fda0003f0e000 */
[----:B------:R-:W-:-:S05]  /*0280*/  @!P0 FMUL R0, R0, 8388608 ;  /* 0x4b00000000008820 */ /* 0x000fca0000400000 */
[C---:B------:R-:W-:Y:S02]  /*0290*/  IADD3 R3, PT, PT, R0.reuse, -0x3f2aaaab, RZ ;  /* 0xc0d5555500037810 */ /* 0x040fe40007ffe0ff */
[----:B------:R-:W-:Y:S02]  /*02a0*/  FSETP.NEU.AND P1, PT, R0, RZ, PT ;  /* 0x000000ff0000720b */ /* 0x000fe40003f2d000 */
[----:B------:R-:W-:-:S04]  /*02b0*/  LOP3.LUT R5, R3, 0xff800000, RZ, 0xc0, !PT ;  /* 0xff80000003057812 */ /* 0x000fc800078ec0ff */
[-C--:B------:R-:W-:Y:S02]  /*02c0*/  IADD3 R3, PT, PT, R0, -R5.reuse, RZ ;  /* 0x8000000500037210 */ /* 0x080fe40007ffe0ff */
[----:B------:R-:W-:Y:S01]  /*02d0*/  I2FP.F32.S32 R4, R5 ;  /* 0x0000000500047245 */ /* 0x000fe20000201400 */
[----:B------:R-:W-:Y:S02]  /*02e0*/  IMAD.MOV.U32 R5, RZ, RZ, 0x7f800000 ;  /* 0x7f800000ff057424 */ /* 0x000fe400078e00ff */
[----:B------:R-:W-:-:S04]  /*02f0*/  FADD R6, R3, -1 ;  /* 0xbf80000003067421 */ /* 0x000fc80000000000 */
[----:B------:R-:W-:-:S04]  /*0300*/  FFMA R3, R6, -R7, 0.14084610342979431152 ;  /* 0x3e1039f606037423 */ /* 0x000fc80000000807 */
[----:B------:R-:W-:-:S04]  /*0310*/  FFMA R3, R6, R3, -0.12148627638816833496 ;  /* 0xbdf8cdcc06037423 */ /* 0x000fc80000000003 */
[----:B------:R-:W-:-:S04]  /*0320*/  FFMA R3, R6, R3, 0.13980610668659210205 ;  /* 0x3e0f295506037423 */ /* 0x000fc80000000003 */
[----:B------:R-:W-:-:S04]  /*0330*/  FFMA R3, R6, R3, -0.16684235632419586182 ;  /* 0xbe2ad8b906037423 */ /* 0x000fc80000000003 */
[----:B------:R-:W-:-:S04]  /*0340*/  FFMA R3, R6, R3, 0.20012299716472625732 ;  /* 0x3e4ced0b06037423 */ /* 0x000fc80000000003 */
[----:B------:R-:W-:-:S04]  /*0350*/  FFMA R3, R6, R3, -0.24999669194221496582 ;  /* 0xbe7fff2206037423 */ /* 0x000fc80000000003 */
[----:B------:R-:W-:-:S04]  /*0360*/  FFMA R3, R6, R3, 0.33333182334899902344 ;  /* 0x3eaaaa7806037423 */ /* 0x000fc80000000003 */
[----:B------:R-:W-:Y:S01]  /*0370*/  FFMA R7, R6, R3, -0.5 ;  /* 0xbf00000006077423 */ /* 0x000fe20000000003 */
[----:B------:R-:W-:Y:S02]  /*0380*/  FSEL R3, RZ, -23, P0 ;  /* 0xc1b80000ff037808 */ /* 0x000fe40000000000 */
[----:B------:R-:W-:Y:S01]  /*0390*/  ISETP.GT.U32.AND P0, PT, R0, 0x7f7fffff, PT ;  /* 0x7f7fffff0000780c */ /* 0x000fe20003f04070 */
[----:B------:R-:W-:Y:S02]  /*03a0*/  FMUL R7, R6, R7 ;  /* 0x0000000706077220 */ /* 0x000fe40000400000 */
[----:B------:R-:W-:Y:S02]  /*03b0*/  FFMA R3, R4, 1.1920928955078125e-07, R3 ;  /* 0x3400000004037823 */ /* 0x000fe40000000003 */
[----:B------:R-:W-:-:S04]  /*03c0*/  FFMA R6, R6, R7, R6 ;  /* 0x0000000706067223 */ /* 0x000fc80000000006 */
[----:B------:R-:W-:-:S04]  /*03d0*/  FFMA R3, R3, 0.69314718246459960938, R6 ;  /* 0x3f31721803037823 */ /* 0x000fc80000000006 */
[----:B------:R-:W-:-:S05]  /*03e0*/  @P0 FFMA R3, R0, R5, +INF ;  /* 0x7f80000000030423 */ /* 0x000fca0000000005 */
[----:B------:R-:W-:-:S07]  /*03f0*/  FSEL R3, R3, -INF , P1 ;  /* 0xff80000003037808 */ /* 0x000fce0000800000 */
.L_x_19:
[----:B------:R-:W-:Y:S05]  /*0400*/  BSYNC.RECONVERGENT B0 ;  /* 0x0000000000007941 */ /* 0x000fea0003800200 */
.L_x_18:
[----:B------:R-:W-:Y:S05]  /*0410*/  BRA `(.L_x_17) ;  /* 0x0000000400b47947 */ /* 0x000fea0003800000 */
.L_x_16:
[----:B------:R-:W-:Y:S01]  /*0420*/  FSETP.GE.AND P0, PT, R0, RZ, PT ;  /* 0x000000ff0000720b */ /* 0x000fe20003f06000 */
[----:B------:R-:W-:Y:S01]  /*0430*/  BSSY.RECONVERGENT B0, `(.L_x_20) ;  /* 0x0000010000007945 */ /* 0x000fe20003800200 */
[----:B------:R-:W-:-:S11]  /*0440*/  MOV R3, RZ ;  /* 0x000000ff00037202 */ /* 0x000fd60000000f00 */
[----:B------:R-:W-:Y:S05]  /*0450*/  @!P0 BRA `(.L_x_21) ;  /* 0x0000000000348947 */ /* 0x000fea0003800000 */
[----:B------:R-:W-:Y:S01]  /*0460*/  IADD3 R4, PT, PT, R0, -0xd000000, RZ ;  /* 0xf300000000047810 */ /* 0x000fe20007ffe0ff */
[----:B------:R0:W1:Y:S01]  /*0470*/  MUFU.RSQ R3, R0 ;  /* 0x0000000000037308 */ /* 0x0000620000001400 */
[----:B------:R-:W-:Y:S02]  /*0480*/  BSSY.RECONVERGENT B1, `(.L_x_21) ;  /* 0x000000a000017945 */ /* 0x000fe40003800200 */
[----:B------:R-:W-:-:S13]  /*0490*/  ISETP.GT.U32.AND P0, PT, R4, 0x727fffff, PT ;  /* 0x727fffff0400780c */ /* 0x000fda0003f04070 */
[----:B0-----:R-:W-:Y:S05]  /*04a0*/  @!P0 BRA `(.L_x_22) ;  /* 0x00000000000c8947 */ /* 0x001fea0003800000 */
[----:B------:R-:W-:-:S07]  /*04b0*/  MOV R8, 0x4d0 ;  /* 0x000004d000087802 */ /* 0x000fce0000000f00 */
[----:B-1----:R-:W-:Y:S05]  /*04c0*/  CALL.REL.NOINC `($__internal_1_$__cuda_sm20_sqrt_rn_f32_slowpath) ;  /* 0x0000000c00b47944 */ /* 0x002fea0003c00000 */
[----:B------:R-:W-:Y:S05]  /*04d0*/  BRA `(.L_x_23) ;  /* 0x0000000000107947 */ /* 0x000fea0003800000 */
.L_x_22:
[----:B-1----:R-:W-:Y:S01]  /*04e0*/  FMUL.FTZ R5, R0, R3 ;  /* 0x0000000300057220 */ /* 0x002fe20000410000 */
[----:B------:R-:W-:-:S03]  /*04f0*/  FMUL.FTZ R3, R3, 0.5 ;  /* 0x3f00000003037820 */ /* 0x000fc60000410000 */
[----:B------:R-:W-:-:S04]  /*0500*/  FFMA R0, -R5, R5, R0 ;  /* 0x0000000505007223 */ /* 0x000fc80000000100 */
[----:B------:R-:W-:-:S07]  /*0510*/  FFMA R3, R0, R3, R5 ;  /* 0x0000000300037223 */ /* 0x000fce0000000005 */
.L_x_23:
[----:B------:R-:W-:Y:S05]  /*0520*/  BSYNC.RECONVERGENT B1 ;  /* 0x0000000000017941 */ /* 0x000fea0003800200 */
.L_x_21:
[----:B------:R-:W-:Y:S05]  /*0530*/  BSYNC.RECONVERGENT B0 ;  /* 0x0000000000007941 */ /* 0x000fea0003800200 */
.L_x_20:
[----:B------:R-:W-:Y:S05]  /*0540*/  BRA `(.L_x_17) ;  /* 0x0000000400687947 */ /* 0x000fea0003800000 */
.L_x_15:
[C---:B------:R-:W-:Y:S01]  /*0550*/  FMUL R5, |R0|.reuse, 16777216 ;  /* 0x4b80000000057820 */ /* 0x040fe20000400200 */
[----:B------:R-:W-:Y:S01]  /*0560*/  FSETP.GEU.AND P0, PT, |R0|, 1.175494350822287508e-38, PT ;  /* 0x008000000000780b */ /* 0x000fe20003f0e200 */
[----:B------:R-:W-:Y:S01]  /*0570*/  BSSY.RECONVERGENT B0, `(.L_x_17) ;  /* 0x0000057000007945 */ /* 0x000fe20003800200 */
[----:B------:R-:W-:Y:S02]  /*0580*/  MOV R11, 0x3a2c32e4 ;  /* 0x3a2c32e4000b7802 */ /* 0x000fe40000000f00 */
[----:B------:R-:W-:-:S04]  /*0590*/  FSEL R5, R5, |R0|, !P0 ;  /* 0x4000000005057208 */ /* 0x000fc80004000000 */
[----:B------:R-:W-:-:S04]  /*05a0*/  IADD3 R4, PT, PT, R5, -0x3f3504f3, RZ ;  /* 0xc0cafb0d05047810 */ /* 0x000fc80007ffe0ff */
[----:B------:R-:W-:Y:S02]  /*05b0*/  LOP3.LUT R6, R4, 0xff800000, RZ, 0xc0, !PT ;  /* 0xff80000004067812 */ /* 0x000fe400078ec0ff */
[----:B------:R-:W-:Y:S02]  /*05c0*/  FSEL R4, RZ, -24, P0 ;  /* 0xc1c00000ff047808 */ /* 0x000fe40000000000 */
[----:B------:R-:W-:-:S05]  /*05d0*/  IADD3 R5, PT, PT, R5, -R6, RZ ;  /* 0x8000000605057210 */ /* 0x000fca0007ffe0ff */
[C---:B------:R-:W-:Y:S01]  /*05e0*/  FADD R8, R5.reuse, 1 ;  /* 0x3f80000005087421 */ /* 0x040fe20000000000 */
[----:B------:R-:W-:-:S04]  /*05f0*/  FADD R7, R5, -1 ;  /* 0xbf80000005077421 */ /* 0x000fc80000000000 */
[----:B------:R-:W-:Y:S01]  /*0600*/  FADD R5, R7, R7 ;  /* 0x0000000707057221 */ /* 0x000fe20000000000 */
[----:B------:R-:W0:Y:S03]  /*0610*/  MUFU.RCP R8, R8 ;  /* 0x0000000800087308 */ /* 0x000e260000001000 */
[----:B0-----:R-:W-:Y:S01]  /*0620*/  FMUL R9, R8, R5 ;  /* 0x0000000508097220 */ /* 0x001fe20000400000 */
[----:B------:R-:W-:-:S03]  /*0630*/  I2FP.F32.S32 R5, R6 ;  /* 0x0000000600057245 */ /* 0x000fc60000201400 */
[----:B------:R-:W-:Y:S01]  /*0640*/  FADD R10, R7, -R9 ;  /* 0x80000009070a7221 */ /* 0x000fe20000000000 */
[----:B------:R-:W-:Y:S01]  /*0650*/  FMUL R6, R9, R9 ;  /* 0x0000000909067220 */ /* 0x000fe20000400000 */
[----:B------:R-:W-:Y:S02]  /*0660*/  FFMA R4, R5, 1.1920928955078125e-07, R4 ;  /* 0x3400000005047823 */ /* 0x000fe40000000004 */
[----:B------:R-:W-:Y:S01]  /*0670*/  FADD R10, R10, R10 ;  /* 0x0000000a0a0a7221 */ /* 0x000fe20000000000 */
[C---:B------:R-:W-:Y:S01]  /*0680*/  FFMA R5, R6.reuse, R11, 0.0032181653659790754318 ;  /* 0x3b52e7db06057423 */ /* 0x040fe2000000000b */
[----:B------:R-:W-:Y:S02]  /*0690*/  FFMA R13, R9, 1.4426950216293334961, R4 ;  /* 0x3fb8aa3b090d7823 */ /* 0x000fe40000000004 */
[----:B------:R-:W-:Y:S01]  /*06a0*/  FFMA R7, R7, -R9, R10 ;  /* 0x8000000907077223 */ /* 0x000fe2000000000a */
[----:B------:R-:W-:Y:S01]  /*06b0*/  FFMA R11, R6, R5, 0.018033718690276145935 ;  /* 0x3c93bb73060b7423 */ /* 0x000fe20000000005 */
[----:B------:R-:W-:Y:S01]  /*06c0*/  FADD R4, R4, -R13 ;  /* 0x8000000d04047221 */ /* 0x000fe20000000000 */
[----:B------:R-:W0:Y:S01]  /*06d0*/  LDC R5, c[0x0][0x3a4] ;  /* 0x0000e900ff057b82 */ /* 0x000e220000000800 */
[----:B------:R-:W-:Y:S01]  /*06e0*/  FMUL R7, R8, R7 ;  /* 0x0000000708077220 */ /* 0x000fe20000400000 */
[----:B------:R-:W-:Y:S01]  /*06f0*/  FFMA R11, R6, R11, 0.12022458761930465698 ;  /* 0x3df6384f060b7423 */ /* 0x000fe2000000000b */
[----:B------:R-:W-:-:S03]  /*0700*/  FFMA R4, R9, 1.4426950216293334961, R4 ;  /* 0x3fb8aa3b09047823 */ /* 0x000fc60000000004 */
[----:B------:R-:W-:Y:S01]  /*0710*/  FMUL R6, R6, R11 ;  /* 0x0000000b06067220 */ /* 0x000fe20000400000 */
[----:B------:R-:W-:Y:S01]  /*0720*/  FFMA R4, R7, 1.4426950216293334961, R4 ;  /* 0x3fb8aa3b07047823 */ /* 0x000fe20000000004 */
[----:B------:R-:W-:Y:S02]  /*0730*/  IMAD.MOV.U32 R11, RZ, RZ, 0x391fcb8e ;  /* 0x391fcb8eff0b7424 */ /* 0x000fe400078e00ff */
[----:B------:R-:W-:Y:S01]  /*0740*/  FMUL R8, R6, 3 ;  /* 0x4040000006087820 */ /* 0x000fe20000400000 */
[----:B------:R-:W-:-:S04]  /*0750*/  FFMA R4, R9, 1.9251366722983220825e-08, R4 ;  /* 0x32a55e3409047823 */ /* 0x000fc80000000004 */
[----:B------:R-:W-:-:S04]  /*0760*/  FFMA R7, R7, R8, R4 ;  /* 0x0000000807077223 */ /* 0x000fc80000000004 */
[----:B------:R-:W-:-:S04]  /*0770*/  FFMA R6, R9, R6, R7 ;  /* 0x0000000609067223 */ /* 0x000fc80000000007 */
[----:B------:R-:W-:-:S04]  /*0780*/  FADD R4, R13, R6 ;  /* 0x000000060d047221 */ /* 0x000fc80000000000 */
[----:B0-----:R-:W-:Y:S01]  /*0790*/  FMUL R7, R4, R5 ;  /* 0x0000000504077220 */ /* 0x001fe20000400000 */
[----:B------:R-:W-:-:S03]  /*07a0*/  FADD R13, -R13, R4 ;  /* 0x000000040d0d7221 */ /* 0x000fc60000000100 */
[----:B------:R-:W0:Y:S01]  /*07b0*/  FRND R8, R7 ;  /* 0x0000000700087307 */ /* 0x000e220000201000 */
[----:B------:R-:W-:Y:S01]  /*07c0*/  FADD R6, R6, -R13 ;  /* 0x8000000d06067221 */ /* 0x000fe20000000000 */
[-C--:B------:R-:W-:Y:S01]  /*07d0*/  FFMA R9, R4, R5.reuse, -R7 ;  /* 0x0000000504097223 */ /* 0x080fe20000000807 */
[C---:B------:R-:W-:Y:S02]  /*07e0*/  FSETP.GT.AND P1, PT, |R7|.reuse, 152, PT ;  /* 0x431800000700780b */ /* 0x040fe40003f24200 */
[C---:B------:R-:W-:Y:S01]  /*07f0*/  FSETP.GEU.AND P2, PT, R7.reuse, RZ, PT ;  /* 0x000000ff0700720b */ /* 0x040fe20003f4e000 */
[----:B------:R-:W-:Y:S02]  /*0800*/  FFMA R6, R6, R5, R9 ;  /* 0x0000000506067223 */ /* 0x000fe40000000009 */
[----:B------:R-:W1:Y:S01]  /*0810*/  F2I.NTZ R4, R7 ;  /* 0x0000000700047305 */ /* 0x000e620000203100 */
[----:B0-----:R-:W-:Y:S01]  /*0820*/  FADD R9, R7, -R8 ;  /* 0x8000000807097221 */ /* 0x001fe20000000000 */
[----:B------:R-:W-:-:S03]  /*0830*/  FSETP.GT.AND P0, PT, R8, RZ, PT ;  /* 0x000000ff0800720b */ /* 0x000fc60003f04000 */
[----:B------:R-:W-:-:S04]  /*0840*/  FADD R6, R6, R9 ;  /* 0x0000000906067221 */ /* 0x000fc80000000000 */
[----:B------:R-:W-:Y:S01]  /*0850*/  FFMA R9, R6, R11, 0.0013391353422775864601 ;  /* 0x3aaf85ed06097423 */ /* 0x000fe2000000000b */
[----:B------:R-:W-:Y:S02]  /*0860*/  SEL R11, RZ, 0x83000000, P0 ;  /* 0x83000000ff0b7807 */ /* 0x000fe40000000000 */
[----:B------:R-:W-:Y:S01]  /*0870*/  FSETP.NEU.AND P0, PT, R0, 1, PT ;  /* 0x3f8000000000780b */ /* 0x000fe20003f0d000 */
[C---:B------:R-:W-:Y:S01]  /*0880*/  FFMA R9, R6.reuse, R9, 0.0096188392490148544312 ;  /* 0x3c1d985606097423 */ /* 0x040fe20000000009 */
[----:B------:R-:W-:Y:S02]  /*0890*/  IADD3 R8, PT, PT, R11, 0x7f000000, RZ ;  /* 0x7f0000000b087810 */ /* 0x000fe40007ffe0ff */
[----:B------:R-:W-:Y:S01]  /*08a0*/  FSETP.EQ.OR P0, PT, R5, RZ, !P0 ;  /* 0x000000ff0500720b */ /* 0x000fe20004702400 */
[----:B------:R-:W-:Y:S01]  /*08b0*/  FFMA R9, R6, R9, 0.055503588169813156128 ;  /* 0x3d6357bb06097423 */ /* 0x000fe20000000009 */
[----:B-1----:R-:W-:-:S03]  /*08c0*/  LEA R11, R4, -R11, 0x17 ;  /* 0x8000000b040b7211 */ /* 0x002fc600078eb8ff */
[----:B------:R-:W-:-:S04]  /*08d0*/  FFMA R9, R6, R9, 0.24022644758224487305 ;  /* 0x3e75fdec06097423 */ /* 0x000fc80000000009 */
[----:B------:R-:W-:-:S04]  /*08e0*/  FFMA R9, R6, R9, 0.69314718246459960938 ;  /* 0x3f31721806097423 */ /* 0x000fc80000000009 */
[----:B------:R-:W-:-:S04]  /*08f0*/  FFMA R9, R6, R9, 1 ;  /* 0x3f80000006097423 */ /* 0x000fc80000000009 */
[----:B------:R-:W-:-:S04]  /*0900*/  FMUL R8, R9, R8 ;  /* 0x0000000809087220 */ /* 0x000fc80000400000 */
[----:B------:R-:W-:Y:S01]  /*0910*/  FMUL R8, R8, R11 ;  /* 0x0000000b08087220 */ /* 0x000fe20000400000 */
[----:B------:R-:W-:Y:S01]  /*0920*/  @P1 FSEL R8, RZ, +INF , !P2 ;  /* 0x7f800000ff081808 */ /* 0x000fe20005000000 */
[----:B------:R-:W-:Y:S06]  /*0930*/  @P0 BRA `(.L_x_24) ;  /* 0x0000000000680947 */ /* 0x000fec0003800000 */
[----:B------:R-:W-:-:S13]  /*0940*/  FSETP.NAN.AND P0, PT, |R5|, |R5|, PT ;  /* 0x400000050500720b */ /* 0x000fda0003f08200 */
[----:B------:R-:W-:Y:S01]  /*0950*/  @P0 FADD R3, R0, R5 ;  /* 0x0000000500030221 */ /* 0x000fe20000000000 */
[----:B------:R-:W-:Y:S06]  /*0960*/  @P0 BRA `(.L_x_24) ;  /* 0x00000000005c0947 */ /* 0x000fec0003800000 */
[----:B------:R-:W-:Y:S01]  /*0970*/  FMUL R6, R5, 0.5 ;  /* 0x3f00000005067820 */ /* 0x000fe20000400000 */
[----:B------:R-:W-:-:S04]  /*0980*/  FSETP.NEU.AND P0, PT, |R0|, +INF , PT ;  /* 0x7f8000000000780b */ /* 0x000fc80003f0d200 */
[----:B------:R-:W-:Y:S01]  /*0990*/  FSETP.NEU.AND P0, PT, R0, RZ, P0 ;  /* 0x000000ff0000720b */ /* 0x000fe2000070d000 */
[----:B------:R-:W0:Y:S03]  /*09a0*/  FRND.TRUNC R6, R6 ;  /* 0x0000000600067307 */ /* 0x000e26000020d000 */
[----:B------:R-:W-:Y:S01]  /*09b0*/  FSETP.GEU.OR P1, PT, R5, RZ, P0 ;  /* 0x000000ff0500720b */ /* 0x000fe2000072e400 */
[----:B0-----:R-:W-:-:S04]  /*09c0*/  FADD R4, R6, R6 ;  /* 0x0000000606047221 */ /* 0x001fc80000000000 */
[----:B------:R-:W-:-:S04]  /*09d0*/  FADD R7, -R4, R5 ;  /* 0x0000000504077221 */ /* 0x000fc80000000100 */
[----:B------:R-:W-:Y:S01]  /*09e0*/  @!P0 FADD R4, R0, R0 ;  /* 0x0000000000048221 */ /* 0x000fe20000000000 */
[----:B------:R-:W-:-:S04]  /*09f0*/  FSETP.NEU.AND P2, PT, |R7|, 1, !P0 ;  /* 0x3f8000000700780b */ /* 0x000fc8000474d200 */
[----:B------:R-:W-:-:S09]  /*0a00*/  @!P1 LOP3.LUT R4, R4, 0x7f800000, RZ, 0x3c, !PT ;  /* 0x7f80000004049812 */ /* 0x000fd200078e3cff */
[----:B------:R-:W-:-:S04]  /*0a10*/  @P2 LOP3.LUT R4, R4, 0x7fffffff, RZ, 0xc0, !PT ;  /* 0x7fffffff04042812 */ /* 0x000fc800078ec0ff */
[----:B------:R-:W-:Y:S01]  /*0a20*/  @!P0 MOV R3, R4 ;  /* 0x0000000400038202 */ /* 0x000fe20000000f00 */
[----:B------:R-:W-:Y:S06]  /*0a30*/  @!P0 BRA `(.L_x_24) ;  /* 0x0000000000288947 */ /* 0x000fec0003800000 */
[----:B------:R-:W-:Y:S02]  /*0a40*/  FSETP.NEU.AND P0, PT, |R5|, +INF , PT ;  /* 0x7f8000000500780b */ /* 0x000fe40003f0d200 */
[----:B------:R-:W-:-:S13]  /*0a50*/  FSETP.EQ.AND P1, PT, R0, -1, PT ;  /* 0xbf8000000000780b */ /* 0x000fda0003f22000 */
[----:B------:R-:W-:Y:S05]  /*0a60*/  @!P0 BRA P1, `(.L_x_24) ;  /* 0x00000000001c8947 */ /* 0x000fea0000800000 */
[----:B------:R-:W-:Y:S02]  /*0a70*/  FSETP.GEU.AND P1, PT, R0, RZ, PT ;  /* 0x000000ff0000720b */ /* 0x000fe40003f2e000 */
[----:B------:R-:W-:-:S11]  /*0a80*/  MOV R3, R8 ;  /* 0x0000000800037202 */ /* 0x000fd60000000f00 */
[----:B------:R-:W0:Y:S01]  /*0a90*/  @!P1 FRND.FLOOR R0, R5 ;  /* 0x0000000500009307 */ /* 0x000e220000205000 */
[----:B------:R-:W-:Y:S02]  /*0aa0*/  @!P1 FSETP.NEU.AND P2, PT, |R7|, 1, PT ;  /* 0x3f8000000700980b */ /* 0x000fe40003f4d200 */
[----:B0-----:R-:W-:Y:S02]  /*0ab0*/  @!P1 FSETP.NEU.AND P0, PT, R0, R5, PT ;  /* 0x000000050000920b */ /* 0x001fe40003f0d000 */
[----:B------:R-:W-:-:S04]  /*0ac0*/  @!P1 FSEL R0, R8, -R8, P2 ;  /* 0x8000000808009208 */ /* 0x000fc80001000000 */
[----:B------:R-:W-:-:S07]  /*0ad0*/  @!P1 FSEL R3, R0, +QNAN , !P0 ;  /* 0x7fffffff00039808 */ /* 0x000fce0004000000 */
.L_x_24:
[----:B------:R-:W-:Y:S05]  /*0ae0*/  BSYNC.RECONVERGENT B0 ;  /* 0x0000000000007941 */ /* 0x000fea0003800200 */
.L_x_17:
[----:B------:R-:W0:Y:S01]  /*0af0*/  LDC.64 R6, c[0x0][0x398] ;  /* 0x0000e600ff067b82 */ /* 0x000e220000000a00 */
[----:B------:R-:W-:Y:S01]  /*0b00*/  BSSY.RECONVERGENT B0, `(.L_x_25) ;  /* 0x000000e000007945 */ /* 0x000fe20003800200 */
[----:B0-----:R-:W-:Y:S01]  /*0b10*/  FADD R5, -R6, R7 ;  /* 0x0000000706057221 */ /* 0x001fe20000000100 */
[----:B------:R-:W-:-:S03]  /*0b20*/  FADD R0, R3, -R6 ;  /* 0x8000000603007221 */ /* 0x000fc60000000000 */
        /* <DEDUP_REMOVED lines=9> */
[----:B------:R-:W-:Y:S05]  /*0bc0*/  CALL.REL.NOINC `($__internal_2_$__cuda_sm3x_div_rn_noftz_f32_slowpath) ;  /* 0x00000008004c7944 */ /* 0x000fea0003c00000 */
[----:B------:R-:W-:-:S07]  /*0bd0*/  MOV R3, R0 ;  /* 0x0000000000037202 */ /* 0x000fce0000000f00 */
.L_x_26:
[----:B------:R-:W-:Y:S05]  /*0be0*/  BSYNC.RECONVERGENT B0 ;  /* 0x0000000000007941 */ /* 0x000fea0003800200 */
.L_x_25:
[----:B------:R-:W0:Y:S01]  /*0bf0*/  LDC R0, c[0x0][0x3a8] ;  /* 0x0000ea00ff007b82 */ /* 0x000e220000000800 */
[----:B------:R-:W-:-:S05]  /*0c00*/  FADD.SAT R3, RZ, R3 ;  /* 0x00000003ff037221 */ /* 0x000fca0000002000 */
[----:B------:R-:W-:Y:S02]  /*0c10*/  MOV R4, R3 ;  /* 0x0000000300047202 */ /* 0x000fe40000000f00 */
[----:B0-----:R-:W-:-:S13]  /*0c20*/  FSETP.NEU.AND P0, PT, R0, 1, PT ;  /* 0x3f8000000000780b */ /* 0x001fda0003f0d000 */
[----:B------:R-:W-:Y:S05]  /*0c30*/  @!P0 BRA `(.L_x_27) ;  /* 0x0000000400408947 */ /* 0x000fea0003800000 */
[----:B------:R-:W-:Y:S01]  /*0c40*/  FSETP.NEU.AND P0, PT, R3, 1, PT ;  /* 0x3f8000000300780b */ /* 0x000fe20003f0d000 */
[----:B------:R-:W-:Y:S01]  /*0c50*/  BSSY.RECONVERGENT B0, `(.L_x_27) ;  /* 0x000004e000007945 */ /* 0x000fe20003800200 */
[----:B------:R-:W-:Y:S02]  /*0c60*/  IMAD.MOV.U32 R4, RZ, RZ, 0x3f800000 ;  /* 0x3f800000ff047424 */ /* 0x000fe400078e00ff */
[----:B------:R-:W-:-:S13]  /*0c70*/  FSETP.EQ.OR P0, PT, R0, RZ, !P0 ;  /* 0x000000ff0000720b */ /* 0x000fda0004702400 */
[----:B------:R-:W-:Y:S05]  /*0c80*/  @P0 BRA `(.L_x_28) ;  /* 0x0000000400280947 */ /* 0x000fea0003800000 */
[----:B------:R-:W-:-:S04]  /*0c90*/  FSETP.NAN.AND P0, PT, |R0|, |R0|, PT ;  /* 0x400000000000720b */ /* 0x000fc80003f08200 */
[----:B------:R-:W-:-:S13]  /*0ca0*/  FSETP.NUM.AND P0, PT, |R3|, |R3|, !P0 ;  /* 0x400000030300720b */ /* 0x000fda0004707200 */
[----:B------:R-:W-:Y:S01]  /*0cb0*/  @!P0 FADD R4, R3, R0 ;  /* 0x0000000003048221 */ /* 0x000fe20000000000 */
[----:B------:R-:W-:Y:S06]  /*0cc0*/  @!P0 BRA `(.L_x_28) ;  /* 0x0000000400188947 */ /* 0x000fec0003800000 */
[C---:B------:R-:W-:Y:S01]  /*0cd0*/  FMUL R4, |R3|.reuse, 16777216 ;  /* 0x4b80000003047820 */ /* 0x040fe20000400200 */
[C---:B------:R-:W-:Y:S01]  /*0ce0*/  FSETP.GEU.AND P0, PT, |R3|.reuse, 1.175494350822287508e-38, PT ;  /* 0x008000000300780b */ /* 0x040fe20003f0e200 */
[----:B------:R-:W-:Y:S01]  /*0cf0*/  HFMA2 R10, -RZ, RZ, 0.771484375, 0.21533203125 ;  /* 0x3a2c32e4ff0a7431 */ /* 0x000fe200000001ff */
[----:B------:R-:W-:Y:S02]  /*0d00*/  FSETP.NEU.AND P3, PT, R3, RZ, PT ;  /* 0x000000ff0300720b */ /* 0x000fe40003f6d000 */
[----:B------:R-:W-:-:S04]  /*0d10*/  FSEL R4, R4, |R3|, !P0 ;  /* 0x4000000304047208 */ /* 0x000fc80004000000 */
[----:B------:R-:W-:-:S04]  /*0d20*/  IADD3 R5, PT, PT, R4, -0x3f3504f3, RZ ;  /* 0xc0cafb0d04057810 */ /* 0x000fc80007ffe0ff */
[----:B------:R-:W-:-:S04]  /*0d30*/  LOP3.LUT R5, R5, 0xff800000, RZ, 0xc0, !PT ;  /* 0xff80000005057812 */ /* 0x000fc800078ec0ff */
[-C--:B------:R-:W-:Y:S02]  /*0d40*/  IADD3 R4, PT, PT, R4, -R5.reuse, RZ ;  /* 0x8000000504047210 */ /* 0x080fe40007ffe0ff */
[----:B------:R-:W-:-:S03]  /*0d50*/  I2FP.F32.S32 R5, R5 ;  /* 0x0000000500057245 */ /* 0x000fc60000201400 */
[C---:B------:R-:W-:Y:S01]  /*0d60*/  FADD R7, R4.reuse, 1 ;  /* 0x3f80000004077421 */ /* 0x040fe20000000000 */
[----:B------:R-:W-:Y:S01]  /*0d70*/  FADD R6, R4, -1 ;  /* 0xbf80000004067421 */ /* 0x000fe20000000000 */
[----:B------:R-:W-:-:S03]  /*0d80*/  FSEL R4, RZ, -24, P0 ;  /* 0xc1c00000ff047808 */ /* 0x000fc60000000000 */
[----:B------:R-:W-:Y:S01]  /*0d90*/  FADD R8, R6, R6 ;  /* 0x0000000606087221 */ /* 0x000fe20000000000 */
[----:B------:R-:W0:Y:S01]  /*0da0*/  MUFU.RCP R7, R7 ;  /* 0x0000000700077308 */ /* 0x000e220000001000 */
[----:B------:R-:W-:Y:S02]  /*0db0*/  FFMA R4, R5, 1.1920928955078125e-07, R4 ;  /* 0x3400000005047823 */ /* 0x000fe40000000004 */
[----:B0-----:R-:W-:-:S04]  /*0dc0*/  FMUL R9, R7, R8 ;  /* 0x0000000807097220 */ /* 0x001fc80000400000 */
[----:B------:R-:W-:Y:S01]  /*0dd0*/  FADD R8, R6, -R9 ;  /* 0x8000000906087221 */ /* 0x000fe20000000000 */
[CC--:B------:R-:W-:Y:S01]  /*0de0*/  FMUL R5, R9.reuse, R9.reuse ;  /* 0x0000000909057220 */ /* 0x0c0fe20000400000 */
[----:B------:R-:W-:Y:S02]  /*0df0*/  FFMA R13, R9, 1.4426950216293334961, R4 ;  /* 0x3fb8aa3b090d7823 */ /* 0x000fe40000000004 */
[----:B------:R-:W-:Y:S01]  /*0e00*/  FADD R11, R8, R8 ;  /* 0x00000008080b7221 */ /* 0x000fe20000000000 */
[C---:B------:R-:W-:Y:S01]  /*0e10*/  FFMA R8, R5.reuse, R10, 0.0032181653659790754318 ;  /* 0x3b52e7db05087423 */ /* 0x040fe2000000000a */
[----:B------:R-:W-:Y:S02]  /*0e20*/  FADD R4, R4, -R13 ;  /* 0x8000000d04047221 */ /* 0x000fe40000000000 */
[----:B------:R-:W-:Y:S01]  /*0e30*/  FFMA R6, R6, -R9, R11 ;  /* 0x8000000906067223 */ /* 0x000fe2000000000b */
[----:B------:R-:W-:Y:S01]  /*0e40*/  FFMA R8, R5, R8, 0.018033718690276145935 ;  /* 0x3c93bb7305087423 */ /* 0x000fe20000000008 */
[----:B------:R-:W-:-:S02]  /*0e50*/  FFMA R11, R9, 1.4426950216293334961, R4 ;  /* 0x3fb8aa3b090b7823 */ /* 0x000fc40000000004 */
[----:B------:R-:W-:Y:S01]  /*0e60*/  FMUL R6, R7, R6 ;  /* 0x0000000607067220 */ /* 0x000fe20000400000 */
[----:B------:R-:W-:-:S03]  /*0e70*/  FFMA R8, R5, R8, 0.12022458761930465698 ;  /* 0x3df6384f05087423 */ /* 0x000fc60000000008 */
[----:B------:R-:W-:Y:S01]  /*0e80*/  FFMA R4, R6, 1.4426950216293334961, R11 ;  /* 0x3fb8aa3b06047823 */ /* 0x000fe2000000000b */
[----:B------:R-:W-:-:S03]  /*0e90*/  FMUL R8, R5, R8 ;  /* 0x0000000805087220 */ /* 0x000fc60000400000 */
[----:B------:R-:W-:Y:S01]  /*0ea0*/  FFMA R7, R9, 1.9251366722983220825e-08, R4 ;  /* 0x32a55e3409077823 */ /* 0x000fe20000000004 */
[----:B------:R-:W-:-:S04]  /*0eb0*/  FMUL R5, R8, 3 ;  /* 0x4040000008057820 */ /* 0x000fc80000400000 */
[----:B------:R-:W-:Y:S01]  /*0ec0*/  FFMA R5, R6, R5, R7 ;  /* 0x0000000506057223 */ /* 0x000fe20000000007 */
[----:B------:R-:W-:-:S03]  /*0ed0*/  MOV R6, 0x391fcb8e ;  /* 0x391fcb8e00067802 */ /* 0x000fc60000000f00 */
[----:B------:R-:W-:-:S04]  /*0ee0*/  FFMA R8, R9, R8, R5 ;  /* 0x0000000809087223 */ /* 0x000fc80000000005 */
[----:B------:R-:W-:-:S04]  /*0ef0*/  FADD R5, R13, R8 ;  /* 0x000000080d057221 */ /* 0x000fc80000000000 */
[----:B------:R-:W-:Y:S01]  /*0f00*/  FMUL R4, R5, R0 ;  /* 0x0000000005047220 */ /* 0x000fe20000400000 */
[----:B------:R-:W-:-:S03]  /*0f10*/  FADD R13, -R13, R5 ;  /* 0x000000050d0d7221 */ /* 0x000fc60000000100 */
[----:B------:R-:W0:Y:S01]  /*0f20*/  FRND R7, R4 ;  /* 0x0000000400077307 */ /* 0x000e220000201000 */
[----:B------:R-:W-:Y:S01]  /*0f30*/  FADD R8, R8, -R13 ;  /* 0x8000000d08087221 */ /* 0x000fe20000000000 */
[-C--:B------:R-:W-:Y:S01]  /*0f40*/  FFMA R5, R5, R0.reuse, -R4 ;  /* 0x0000000005057223 */ /* 0x080fe20000000804 */
[C---:B------:R-:W-:Y:S02]  /*0f50*/  FSETP.GT.AND P1, PT, |R4|.reuse, 152, PT ;  /* 0x431800000400780b */ /* 0x040fe40003f24200 */
[----:B------:R-:W-:Y:S01]  /*0f60*/  FSETP.GEU.AND P2, PT, R4, RZ, PT ;  /* 0x000000ff0400720b */ /* 0x000fe20003f4e000 */
[----:B------:R-:W-:Y:S02]  /*0f70*/  FFMA R8, R8, R0, R5 ;  /* 0x0000000008087223 */ /* 0x000fe40000000005 */
[----:B------:R1:W2:Y:S01]  /*0f80*/  F2I.NTZ R9, R4 ;  /* 0x0000000400097305 */ /* 0x0002a20000203100 */
[----:B0-----:R-:W-:Y:S01]  /*0f90*/  FADD R5, R4, -R7 ;  /* 0x8000000704057221 */ /* 0x001fe20000000000 */
[----:B------:R-:W-:-:S02]  /*0fa0*/  FSETP.GT.AND P0, PT, R7, RZ, PT ;  /* 0x000000ff0700720b */ /* 0x000fc40003f04000 */
[----:B-1----:R-:W-:Y:S01]  /*0fb0*/  FSEL R4, RZ, +INF , !P2 ;  /* 0x7f800000ff047808 */ /* 0x002fe20005000000 */
[----:B------:R-:W-:-:S04]  /*0fc0*/  FADD R5, R5, R8 ;  /* 0x0000000805057221 */ /* 0x000fc80000000000 */
[----:B------:R-:W-:-:S04]  /*0fd0*/  FFMA R6, R5, R6, 0.0013391353422775864601 ;  /* 0x3aaf85ed05067423 */ /* 0x000fc80000000006 */
[----:B------:R-:W-:-:S04]  /*0fe0*/  FFMA R6, R5, R6, 0.0096188392490148544312 ;  /* 0x3c1d985605067423 */ /* 0x000fc80000000006 */
[----:B------:R-:W-:-:S04]  /*0ff0*/  FFMA R6, R5, R6, 0.055503588169813156128 ;  /* 0x3d6357bb05067423 */ /* 0x000fc80000000006 */
[----:B------:R-:W-:Y:S01]  /*1000*/  FFMA R8, R5, R6, 0.24022644758224487305 ;  /* 0x3e75fdec05087423 */ /* 0x000fe20000000006 */
[----:B------:R-:W-:Y:S02]  /*1010*/  SEL R6, RZ, 0x83000000, P0 ;  /* 0x83000000ff067807 */ /* 0x000fe40000000000 */
[----:B------:R-:W-:Y:S01]  /*1020*/  FSETP.NEU.AND P0, PT, |R3|, +INF , PT ;  /* 0x7f8000000300780b */ /* 0x000fe20003f0d200 */
[----:B------:R-:W-:Y:S01]  /*1030*/  FFMA R8, R5, R8, 0.69314718246459960938 ;  /* 0x3f31721805087423 */ /* 0x000fe20000000008 */
[----:B--2---:R-:W-:Y:S02]  /*1040*/  LEA R9, R9, -R6, 0x17 ;  /* 0x8000000609097211 */ /* 0x004fe400078eb8ff */
[----:B------:R-:W-:Y:S01]  /*1050*/  IADD3 R6, PT, PT, R6, 0x7f000000, RZ ;  /* 0x7f00000006067810 */ /* 0x000fe20007ffe0ff */
[----:B------:R-:W-:-:S04]  /*1060*/  FFMA R5, R5, R8, 1 ;  /* 0x3f80000005057423 */ /* 0x000fc80000000008 */
[----:B------:R-:W-:-:S04]  /*1070*/  FMUL R6, R6, R5 ;  /* 0x0000000506067220 */ /* 0x000fc80000400000 */
[----:B------:R-:W-:Y:S01]  /*1080*/  @!P1 FMUL R4, R9, R6 ;  /* 0x0000000609049220 */ /* 0x000fe20000400000 */
[----:B------:R-:W-:Y:S06]  /*1090*/  @P0 BRA P3, `(.L_x_28) ;  /* 0x0000000000240947 */ /* 0x000fec0001800000 */
[C---:B------:R-:W-:Y:S01]  /*10a0*/  FMUL R5, R0.reuse, 0.5 ;  /* 0x3f00000000057820 */ /* 0x040fe20000400000 */
[----:B------:R-:W-:Y:S01]  /*10b0*/  FSETP.GEU.AND P1, PT, R0, RZ, PT ;  /* 0x000000ff0000720b */ /* 0x000fe20003f2e000 */
[----:B------:R-:W-:-:S04]  /*10c0*/  FADD R4, R3, R3 ;  /* 0x0000000303047221 */ /* 0x000fc80000000000 */
[----:B------:R-:W0:Y:S08]  /*10d0*/  FRND.TRUNC R5, R5 ;  /* 0x0000000500057307 */ /* 0x000e30000020d000 */
[----:B------:R-:W-:Y:S01]  /*10e0*/  @!P1 LOP3.LUT R4, R4, 0x7f800000, RZ, 0x3c, !PT ;  /* 0x7f80000004049812 */ /* 0x000fe200078e3cff */
[----:B0-----:R-:W-:-:S04]  /*10f0*/  FADD R7, R5, R5 ;  /* 0x0000000505077221 */ /* 0x001fc80000000000 */
[----:B------:R-:W-:-:S05]  /*1100*/  FADD R7, -R7, R0 ;  /* 0x0000000007077221 */ /* 0x000fca0000000100 */
[----:B------:R-:W-:-:S13]  /*1110*/  FSETP.NEU.AND P0, PT, |R7|, 1, PT ;  /* 0x3f8000000700780b */ /* 0x000fda0003f0d200 */
[----:B------:R-:W-:-:S07]  /*1120*/  @P0 LOP3.LUT R4, R4, 0x7fffffff, RZ, 0xc0, !PT ;  /* 0x7fffffff04040812 */ /* 0x000fce00078ec0ff */
.L_x_28:
[----:B------:R-:W-:Y:S05]  /*1130*/  BSYNC.RECONVERGENT B0 ;  /* 0x0000000000007941 */ /* 0x000fea0003800200 */
.L_x_27:
[----:B------:R-:W-:Y:S01]  /*1140*/  FMUL R0, R4, 255 ;  /* 0x437f000004007820 */ /* 0x000fe20000400000 */
[----:B------:R-:W0:Y:S03]  /*1150*/  LDCU.64 UR6, c[0x0][0x388] ;  /* 0x00007100ff0677ac */ /* 0x000e260008000a00 */
[----:B------:R-:W1:Y:S02]  /*1160*/  F2I.FLOOR.NTZ R3, R0 ;  /* 0x0000000000037305 */ /* 0x000e640000207100 */
[C---:B-1----:R-:W-:Y:S01]  /*1170*/  VIMNMX R4, PT, PT, R3.reuse, 0xfe, PT ;  /* 0x000000fe03047848 */ /* 0x042fe20003fe0100 */
[----:B------:R-:W-:Y:S01]  /*1180*/  IMAD.SHL.U32 R5, R3, 0x4, RZ ;  /* 0x0000000403057824 */ /* 0x000fe200078e00ff */
[----:B------:R-:W-:Y:S02]  /*1190*/  I2FP.F32.S32 R3, R3 ;  /* 0x0000000300037245 */ /* 0x000fe40000201400 */
[----:B------:R-:W-:-:S02]  /*11a0*/  SHF.L.U32 R4, R4, 0x2, RZ ;  /* 0x0000000204047819 */ /* 0x000fc400000006ff */
[----:B------:R-:W-:Y:S01]  /*11b0*/  SHF.L.U32 R10, R5, 0x2, RZ ;  /* 0x00000002050a7819 */ /* 0x000fe200000006ff */
[----:B------:R-:W-:Y:S01]  /*11c0*/  FADD R3, R0, -R3 ;  /* 0x8000000300037221 */ /* 0x000fe20000000000 */
[----:B------:R-:W-:Y:S02]  /*11d0*/  SHF.L.U32 R11, R4, 0x2, RZ ;  /* 0x00000002040b7819 */ /* 0x000fe400000006ff */
[----:B------:R-:W1:Y:S08]  /*11e0*/  LDC.64 R8, c[0x3][R10] ;  /* 0x00c000000a087b82 */ /* 0x000e700000000a00 */
[----:B------:R-:W1:Y:S08]  /*11f0*/  LDC.64 R12, c[0x3][R11+0x10] ;  /* 0x00c004000b0c7b82 */ /* 0x000e700000000a00 */
[----:B------:R-:W2:Y:S08]  /*1200*/  LDC.64 R4, c[0x3][R10+0x8] ;  /* 0x00c002000a047b82 */ /* 0x000eb00000000a00 */
[----:B------:R-:W2:Y:S01]  /*1210*/  LDC.64 R6, c[0x3][R11+0x18] ;  /* 0x00c006000b067b82 */ /* 0x000ea20000000a00 */
[----:B-1----:R-:W-:Y:S01]  /*1220*/  FADD R0, -R9, R13 ;  /* 0x0000000d09007221 */ /* 0x002fe20000000100 */
[----:B------:R-:W-:-:S03]  /*1230*/  FADD R12, -R8, R12 ;  /* 0x0000000c080c7221 */ /* 0x000fc60000000100 */
[C---:B------:R-:W-:Y:S01]  /*1240*/  FFMA R0, R3.reuse, R0, R9 ;  /* 0x0000000003007223 */ /* 0x040fe20000000009 */
[----:B------:R-:W-:-:S03]  /*1250*/  FFMA R12, R3, R12, R8 ;  /* 0x0000000c030c7223 */ /* 0x000fc60000000008 */
[----:B------:R-:W-:Y:S01]  /*1260*/  FMUL R8, R0, 255 ;  /* 0x437f000000087820 */ /* 0x000fe20000400000 */
[----:B------:R-:W-:-:S03]  /*1270*/  FMUL R12, R12, 255 ;  /* 0x437f00000c0c7820 */ /* 0x000fc60000400000 */
[----:B------:R-:W-:Y:S01]  /*1280*/  F2I.U32.NTZ R13, R8 ;  /* 0x00000008000d7305 */ /* 0x000fe20000203000 */
[----:B--2---:R-:W-:Y:S01]  /*1290*/  FADD R6, -R4, R6 ;  /* 0x0000000604067221 */ /* 0x004fe20000000100 */
[----:B------:R-:W-:-:S03]  /*12a0*/  FADD R0, -R5, R7 ;  /* 0x0000000705007221 */ /* 0x000fc60000000100 */
[C---:B------:R-:W-:Y:S01]  /*12b0*/  FFMA R6, R3.reuse, R6, R4 ;  /* 0x0000000603067223 */ /* 0x040fe20000000004 */
[----:B------:R-:W-:Y:S02]  /*12c0*/  FFMA R0, R3, R0, R5 ;  /* 0x0000000003007223 */ /* 0x000fe40000000005 */
[----:B------:R-:W1:Y:S01]  /*12d0*/  F2I.U32.NTZ R9, R12 ;  /* 0x0000000c00097305 */ /* 0x000e620000203000 */
[----:B------:R-:W-:Y:S01]  /*12e0*/  FMUL R6, R6, 255 ;  /* 0x437f000006067820 */ /* 0x000fe20000400000 */
[----:B------:R-:W-:Y:S01]  /*12f0*/  FMUL R4, R0, 255 ;  /* 0x437f000000047820 */ /* 0x000fe20000400000 */
[----:B------:R-:W-:-:S05]  /*1300*/  SHF.L.U32 R0, R2, 0x2, RZ ;  /* 0x0000000202007819 */ /* 0x000fca00000006ff */
[----:B------:R-:W2:Y:S01]  /*1310*/  F2I.U32.NTZ R5, R6 ;  /* 0x0000000600057305 */ /* 0x000ea20000203000 */
[----:B0-----:R-:W-:-:S04]  /*1320*/  IADD3 R2, P0, PT, R0, UR6, RZ ;  /* 0x0000000600027c10 */ /* 0x001fc8000ff1e0ff */
[----:B------:R-:W-:-:S03]  /*1330*/  LEA.HI.X.SX32 R3, R0, UR7, 0x1, P0 ;  /* 0x0000000700037c11 */ /* 0x000fc600080f0eff */
[----:B------:R-:W0:Y:S02]  /*1340*/  F2I.U32.NTZ R7, R4 ;  /* 0x0000000400077305 */ /* 0x000e240000203000 */
[----:B-1----:R-:W-:Y:S04]  /*1350*/  STG.E.U8 desc[UR4][R2.64], R9 ;  /* 0x0000000902007986 */ /* 0x002fe8000c101104 */
[----:B------:R-:W-:Y:S04]  /*1360*/  STG.E.U8 desc[UR4][R2.64+0x1], R13 ;  /* 0x0000010d02007986 */ /* 0x000fe8000c101104 */
[----:B--2---:R-:W-:Y:S04]  /*1370*/  STG.E.U8 desc[UR4][R2.64+0x2], R5 ;  /* 0x0000020502007986 */ /* 0x004fe8000c101104 */
[----:B0-----:R-:W-:Y:S01]  /*1380*/  STG.E.U8 desc[UR4][R2.64+0x3], R7 ;  /* 0x0000030702007986 */ /* 0x001fe2000c101104 */
[----:B------:R-:W-:Y:S05]  /*1390*/  EXIT ;  /* 0x000000000000794d */ /* 0x000fea0003800000 */
        .weak           $__internal_1_$__cuda_sm20_sqrt_rn_f32_slowpath
        .type           $__internal_1_$__cuda_sm20_sqrt_rn_f32_slowpath,@function
        .size           $__internal_1_$__cuda_sm20_sqrt_rn_f32_slowpath,($__internal_2_$__cuda_sm3x_div_rn_noftz_f32_slowpath - $__internal_1_$__cuda_sm20_sqrt_rn_f32_slowpath)
$__internal_1_$__cuda_sm20_sqrt_rn_f32_slowpath:
[----:B------:R-:W-:-:S13]  /*13a0*/  LOP3.LUT P0, RZ, R0, 0x7fffffff, RZ, 0xc0, !PT ;  /* 0x7fffffff00ff7812 */ /* 0x000fda000780c0ff */
[----:B------:R-:W-:Y:S01]  /*13b0*/  @!P0 MOV R3, R0 ;  /* 0x0000000000038202 */ /* 0x000fe20000000f00 */
[----:B------:R-:W-:Y:S06]  /*13c0*/  @!P0 BRA `(.L_x_29) ;  /* 0x0000000000408947 */ /* 0x000fec0003800000 */
[----:B------:R-:W-:-:S13]  /*13d0*/  FSETP.GEU.FTZ.AND P0, PT, R0, RZ, PT ;  /* 0x000000ff0000720b */ /* 0x000fda0003f1e000 */
[----:B------:R-:W-:Y:S01]  /*13e0*/  @!P0 MOV R3, 0x7fffffff ;  /* 0x7fffffff00038802 */ /* 0x000fe20000000f00 */
[----:B------:R-:W-:Y:S06]  /*13f0*/  @!P0 BRA `(.L_x_29) ;  /* 0x0000000000348947 */ /* 0x000fec0003800000 */
[----:B------:R-:W-:-:S13]  /*1400*/  FSETP.GTU.FTZ.AND P0, PT, |R0|, +INF , PT ;  /* 0x7f8000000000780b */ /* 0x000fda0003f1c200 */
[----:B------:R-:W-:Y:S01]  /*1410*/  @P0 FADD.FTZ R3, R0, 1 ;  /* 0x3f80000000030421 */ /* 0x000fe20000010000 */
[----:B------:R-:W-:Y:S06]  /*1420*/  @P0 BRA `(.L_x_29) ;  /* 0x0000000000280947 */ /* 0x000fec0003800000 */
[----:B------:R-:W-:-:S13]  /*1430*/  FSETP.NEU.FTZ.AND P0, PT, |R0|, +INF , PT ;  /* 0x7f8000000000780b */ /* 0x000fda0003f1d200 */
[----:B------:R-:W-:-:S04]  /*1440*/  @P0 FFMA R4, R0, 1.84467440737095516160e+19, RZ ;  /* 0x5f80000000040823 */ /* 0x000fc800000000ff */
[----:B------:R-:W0:Y:S02]  /*1450*/  @P0 MUFU.RSQ R3, R4 ;  /* 0x0000000400030308 */ /* 0x000e240000001400 */
[----:B0-----:R-:W-:Y:S01]  /*1460*/  @P0 FMUL.FTZ R5, R4, R3 ;  /* 0x0000000304050220 */ /* 0x001fe20000410000 */
[----:B------:R-:W-:Y:S01]  /*1470*/  @P0 FMUL.FTZ R7, R3, 0.5 ;  /* 0x3f00000003070820 */ /* 0x000fe20000410000 */
[----:B------:R-:W-:Y:S02]  /*1480*/  @!P0 IMAD.MOV.U32 R3, RZ, RZ, R0 ;  /* 0x000000ffff038224 */ /* 0x000fe400078e0000 */
[----:B------:R-:W-:-:S04]  /*1490*/  @P0 FADD.FTZ R6, -R5, -RZ ;  /* 0x800000ff05060221 */ /* 0x000fc80000010100 */
[----:B------:R-:W-:-:S04]  /*14a0*/  @P0 FFMA R6, R5, R6, R4 ;  /* 0x0000000605060223 */ /* 0x000fc80000000004 */
[----:B------:R-:W-:-:S04]  /*14b0*/  @P0 FFMA R6, R6, R7, R5 ;  /* 0x0000000706060223 */ /* 0x000fc80000000005 */
[----:B------:R-:W-:-:S07]  /*14c0*/  @P0 FMUL.FTZ R3, R6, 2.3283064365386962891e-10 ;  /* 0x2f80000006030820 */ /* 0x000fce0000410000 */
.L_x_29:
[----:B------:R-:W-:Y:S01]  /*14d0*/  HFMA2 R5, -RZ, RZ, 0, 0 ;  /* 0x00000000ff057431 */ /* 0x000fe200000001ff */
[----:B------:R-:W-:-:S04]  /*14e0*/  MOV R4, R8 ;  /* 0x0000000800047202 */ /* 0x000fc80000000f00 */
[----:B------:R-:W-:Y:S05]  /*14f0*/  RET.REL.NODEC R4 `(_ZN6oscean17output_generation3gpu4cuda26advancedColorMappingKernelEPKfPhiiffiffj) ;  /* 0xffffffe804c07950 */ /* 0x000fea0003c3ffff */
        .weak           $__internal_2_$__cuda_sm3x_div_rn_noftz_f32_slowpath
        .type           $__internal_2_$__cuda_sm3x_div_rn_noftz_f32_slowpath,@function
        .size           $__internal_2_$__cuda_sm3x_div_rn_noftz_f32_slowpath,(.L_x_58 - $__internal_2_$__cuda_sm3x_div_rn_noftz_f32_slowpath)
$__internal_2_$__cuda_sm3x_div_rn_noftz_f32_slowpath:
[----:B------:R-:W-:Y:S01]  /*1500*/  SHF.R.U32.HI R6, RZ, 0x17, R5 ;  /* 0x00000017ff067819 */ /* 0x000fe20000011605 */
[----:B------:R-:W-:Y:S01]  /*1510*/  BSSY.RECONVERGENT B1, `(.L_x_30) ;  /* 0x0000064000017945 */ /* 0x000fe20003800200 */
[----:B------:R-:W-:Y:S02]  /*1520*/  SHF.R.U32.HI R3, RZ, 0x17, R0 ;  /* 0x00000017ff037819 */ /* 0x000fe40000011600 */
[----:B------:R-:W-:Y:S02]  /*1530*/  LOP3.LUT R6, R6, 0xff, RZ, 0xc0, !PT ;  /* 0x000000ff06067812 */ /* 0x000fe400078ec0ff */
[----:B------:R-:W-:Y:S02]  /*1540*/  LOP3.LUT R10, R3, 0xff, RZ, 0xc0, !PT ;  /* 0x000000ff030a7812 */ /* 0x000fe400078ec0ff */
[----:B------:R-:W-:Y:S02]  /*1550*/  IADD3 R9, PT, PT, R6, -0x1, RZ ;  /* 0xffffffff06097810 */ /* 0x000fe40007ffe0ff */
[----:B------:R-:W-:-:S02]  /*1560*/  IADD3 R11, PT, PT, R10, -0x1, RZ ;  /* 0xffffffff0a0b7810 */ /* 0x000fc40007ffe0ff */
[----:B------:R-:W-:Y:S02]  /*1570*/  ISETP.GT.U32.AND P0, PT, R9, 0xfd, PT ;  /* 0x000000fd0900780c */ /* 0x000fe40003f04070 */
[----:B------:R-:W-:Y:S02]  /*1580*/  MOV R7, R0 ;  /* 0x0000000000077202 */ /* 0x000fe40000000f00 */
[----:B------:R-:W-:-:S13]  /*1590*/  ISETP.GT.U32.OR P0, PT, R11, 0xfd, P0 ;  /* 0x000000fd0b00780c */ /* 0x000fda0000704470 */
[----:B------:R-:W-:Y:S01]  /*15a0*/  @!P0 MOV R8, RZ ;  /* 0x000000ff00088202 */ /* 0x000fe20000000f00 */
[----:B------:R-:W-:Y:S06]  /*15b0*/  @!P0 BRA `(.L_x_31) ;  /* 0x0000000000608947 */ /* 0x000fec0003800000 */
[----:B------:R-:W-:Y:S01]  /*15c0*/  FSETP.GTU.FTZ.AND P0, PT, |R0|, +INF , PT ;  /* 0x7f8000000000780b */ /* 0x000fe20003f1c200 */
[----:B------:R-:W-:Y:S01]  /*15d0*/  IMAD.MOV.U32 R3, RZ, RZ, R5 ;  /* 0x000000ffff037224 */ /* 0x000fe200078e0005 */
        /* <DEDUP_REMOVED lines=18> */
[----:B------:R-:W-:Y:S01]  /*1700*/  @!P0 FFMA R7, R0, 1.84467440737095516160e+19, RZ ;  /* 0x5f80000000078823 */ /* 0x000fe200000000ff */
[----:B------:R-:W-:Y:S01]  /*1710*/  @!P0 MOV R8, 0xffffffc0 ;  /* 0xffffffc000088802 */ /* 0x000fe20000000f00 */
[----:B------:R-:W-:-:S03]  /*1720*/  @!P1 FFMA R5, R3, 1.84467440737095516160e+19, RZ ;  /* 0x5f80000003059823 */ /* 0x000fc600000000ff */
[----:B------:R-:W-:-:S07]  /*1730*/  @!P1 IADD3 R8, PT, PT, R8, 0x40, RZ ;  /* 0x0000004008089810 */ /* 0x000fce0007ffe0ff */
.L_x_31:
[----:B------:R-:W-:Y:S01]  /*1740*/  LEA R0, R6, 0xc0800000, 0x17 ;  /* 0xc080000006007811 */ /* 0x000fe200078eb8ff */
[----:B------:R-:W-:Y:S01]  /*1750*/  BSSY.RECONVERGENT B2, `(.L_x_36) ;  /* 0x0000036000027945 */ /* 0x000fe20003800200 */
[----:B------:R-:W-:Y:S02]  /*1760*/  IADD3 R3, PT, PT, R10, -0x7f, RZ ;  /* 0xffffff810a037810 */ /* 0x000fe40007ffe0ff */
[----:B------:R-:W-:-:S03]  /*1770*/  IADD3 R5, PT, PT, -R0, R5, RZ ;  /* 0x0000000500057210 */ /* 0x000fc60007ffe1ff */
[----:B------:R-:W-:Y:S01]  /*1780*/  IMAD R0, R3, -0x800000, R7 ;  /* 0xff80000003007824 */ /* 0x000fe200078e0207 */
[----:B------:R0:W1:Y:S01]  /*1790*/  MUFU.RCP R9, R5 ;  /* 0x0000000500097308 */ /* 0x0000620000001000 */
[----:B------:R-:W-:Y:S01]  /*17a0*/  FADD.FTZ R11, -R5, -RZ ;  /* 0x800000ff050b7221 */ /* 0x000fe20000010100 */
[----:B0-----:R-:W-:-:S04]  /*17b0*/  IADD3 R5, PT, PT, R3, 0x7f, -R6 ;  /* 0x0000007f03057810 */ /* 0x001fc80007ffe806 */
[----:B------:R-:W-:Y:S01]  /*17c0*/  IADD3 R5, PT, PT, R5, R8, RZ ;  /* 0x0000000805057210 */ /* 0x000fe20007ffe0ff */
[----:B-1----:R-:W-:-:S04]  /*17d0*/  FFMA R10, R9, R11, 1 ;  /* 0x3f800000090a7423 */ /* 0x002fc8000000000b */
[----:B------:R-:W-:-:S04]  /*17e0*/  FFMA R12, R9, R10, R9 ;  /* 0x0000000a090c7223 */ /* 0x000fc80000000009 */
[----:B------:R-:W-:-:S04]  /*17f0*/  FFMA R7, R0, R12, RZ ;  /* 0x0000000c00077223 */ /* 0x000fc800000000ff */
[----:B------:R-:W-:-:S04]  /*1800*/  FFMA R10, R11, R7, R0 ;  /* 0x000000070b0a7223 */ /* 0x000fc80000000000 */
[----:B------:R-:W-:-:S04]  /*1810*/  FFMA R7, R12, R10, R7 ;  /* 0x0000000a0c077223 */ /* 0x000fc80000000007 */
[----:B------:R-:W-:-:S04]  /*1820*/  FFMA R10, R11, R7, R0 ;  /* 0x000000070b0a7223 */ /* 0x000fc80000000000 */
[----:B------:R-:W-:-:S05]  /*1830*/  FFMA R0, R12, R10, R7 ;  /* 0x0000000a0c007223 */ /* 0x000fca0000000007 */
[----:B------:R-:W-:-:S04]  /*1840*/  SHF.R.U32.HI R3, RZ, 0x17, R0 ;  /* 0x00000017ff037819 */ /* 0x000fc80000011600 */
[----:B------:R-:W-:-:S05]  /*1850*/  LOP3.LUT R3, R3, 0xff, RZ, 0xc0, !PT ;  /* 0x000000ff03037812 */ /* 0x000fca00078ec0ff */
[----:B------:R-:W-:-:S05]  /*1860*/  IMAD.IADD R9, R3, 0x1, R5 ;  /* 0x0000000103097824 */ /* 0x000fca00078e0205 */
[----:B------:R-:W-:-:S04]  /*1870*/  IADD3 R3, PT, PT, R9, -0x1, RZ ;  /* 0xffffffff09037810 */ /* 0x000fc80007ffe0ff */
        /* <DEDUP_REMOVED lines=10> */
[C---:B------:R-:W-:Y:S01]  /*1920*/  IADD3 R8, PT, PT, R9.reuse, 0x20, RZ ;  /* 0x0000002009087810 */ /* 0x040fe20007ffe0ff */
[CCC-:B------:R-:W-:Y:S01]  /*1930*/  FFMA.RM R6, R12.reuse, R10.reuse, R7.reuse ;  /* 0x0000000a0c067223 */ /* 0x1c0fe20000004007 */
[----:B------:R-:W-:Y:S02]  /*1940*/  ISETP.NE.AND P2, PT, R9, RZ, PT ;  /* 0x000000ff0900720c */ /* 0x000fe40003f45270 */
[----:B------:R-:W-:Y:S01]  /*1950*/  LOP3.LUT R5, R3, 0x7fffff, RZ, 0xc0, !PT ;  /* 0x007fffff03057812 */ /* 0x000fe200078ec0ff */
[----:B------:R-:W-:Y:S01]  /*1960*/  FFMA.RP R3, R12, R10, R7 ;  /* 0x0000000a0c037223 */ /* 0x000fe20000008007 */
[----:B------:R-:W-:Y:S02]  /*1970*/  ISETP.NE.AND P1, PT, R9, RZ, PT ;  /* 0x000000ff0900720c */ /* 0x000fe40003f25270 */
[----:B------:R-:W-:Y:S02]  /*1980*/  LOP3.LUT R5, R5, 0x800000, RZ, 0xfc, !PT ;  /* 0x0080000005057812 */ /* 0x000fe400078efcff */
[----:B------:R-:W-:-:S02]  /*1990*/  IADD3 R7, PT, PT, -R9, RZ, RZ ;  /* 0x000000ff09077210 */ /* 0x000fc40007ffe1ff */
[----:B------:R-:W-:Y:S02]  /*19a0*/  SHF.L.U32 R8, R5, R8, RZ ;  /* 0x0000000805087219 */ /* 0x000fe400000006ff */
[----:B------:R-:W-:Y:S02]  /*19b0*/  FSETP.NEU.FTZ.AND P0, PT, R3, R6, PT ;  /* 0x000000060300720b */ /* 0x000fe40003f1d000 */
[----:B------:R-:W-:Y:S02]  /*19c0*/  SEL R6, R7, RZ, P2 ;  /* 0x000000ff07067207 */ /* 0x000fe40001000000 */
[----:B------:R-:W-:Y:S02]  /*19d0*/  ISETP.NE.AND P1, PT, R8, RZ, P1 ;  /* 0x000000ff0800720c */ /* 0x000fe40000f25270 */
[----:B------:R-:W-:Y:S02]  /*19e0*/  SHF.R.U32.HI R6, RZ, R6, R5 ;  /* 0x00000006ff067219 */ /* 0x000fe40000011605 */
[----:B------:R-:W-:-:S02]  /*19f0*/  PLOP3.LUT P0, PT, P0, P1, PT, 0xf8, 0x8f ;  /* 0x00000000008f781c */ /* 0x000fc40000703f70 */
[----:B------:R-:W-:Y:S02]  /*1a00*/  SHF.R.U32.HI R8, RZ, 0x1, R6 ;  /* 0x00000001ff087819 */ /* 0x000fe40000011606 */
[----:B------:R-:W-:-:S04]  /*1a10*/  SEL R3, RZ, 0x1, !P0 ;  /* 0x00000001ff037807 */ /* 0x000fc80004000000 */
[----:B------:R-:W-:-:S04]  /*1a20*/  LOP3.LUT R3, R3, 0x1, R8, 0xf8, !PT ;  /* 0x0000000103037812 */ /* 0x000fc800078ef808 */
[----:B------:R-:W-:-:S04]  /*1a30*/  LOP3.LUT R3, R3, R6, RZ, 0xc0, !PT ;  /* 0x0000000603037212 */ /* 0x000fc800078ec0ff */
[----:B------:R-:W-:-:S04]  /*1a40*/  IADD3 R3, PT, PT, R8, R3, RZ ;  /* 0x0000000308037210 */ /* 0x000fc80007ffe0ff */
[----:B------:R-:W-:Y:S01]  /*1a50*/  LOP3.LUT R0, R3, R0, RZ, 0xfc, !PT ;  /* 0x0000000003007212 */ /* 0x000fe200078efcff */
[----:B------:R-:W-:Y:S06]  /*1a60*/  BRA `(.L_x_39) ;  /* 0x0000000000107947 */ /* 0x000fec0003800000 */
.L_x_38:
[----:B------:R-:W-:-:S04]  /*1a70*/  LOP3.LUT R0, R0, 0x80000000, RZ, 0xc0, !PT ;  /* 0x8000000000007812 */ /* 0x000fc800078ec0ff */
[----:B------:R-:W-:Y:S01]  /*1a80*/  LOP3.LUT R0, R0, 0x7f800000, RZ, 0xfc, !PT ;  /* 0x7f80000000007812 */ /* 0x000fe200078efcff */
[----:B------:R-:W-:Y:S06]  /*1a90*/  BRA `(.L_x_39) ;  /* 0x0000000000047947 */ /* 0x000fec0003800000 */
.L_x_37:
[----:B------:R-:W-:-:S07]  /*1aa0*/  LEA R0, R5, R0, 0x17 ;  /* 0x0000000005007211 */ /* 0x000fce00078eb8ff */
.L_x_39:
[----:B------:R-:W-:Y:S05]  /*1ab0*/  BSYNC.RECONVERGENT B2 ;  /* 0x0000000000027941 */ /* 0x000fea0003800200 */
.L_x_36:
[----:B------:R-:W-:Y:S05]  /*1ac0*/  BRA `(.L_x_40) ;  /* 0x0000000000207947 */ /* 0x000fea0003800000 */
.L_x_35:
[----:B------:R-:W-:-:S04]  /*1ad0*/  LOP3.LUT R0, R5, 0x80000000, R7, 0x48, !PT ;  /* 0x8000000005007812 */ /* 0x000fc800078e4807 */
[----:B------:R-:W-:Y:S01]  /*1ae0*/  LOP3.LUT R0, R0, 0x7f800000, RZ, 0xfc, !PT ;  /* 0x7f80000000007812 */ /* 0x000fe200078efcff */
[----:B------:R-:W-:Y:S06]  /*1af0*/  BRA `(.L_x_40) ;  /* 0x0000000000147947 */ /* 0x000fec0003800000 */
.L_x_34:
[----:B------:R-:W-:Y:S01]  /*1b00*/  LOP3.LUT R0, R5, 0x80000000, R7, 0x48, !PT ;  /* 0x8000000005007812 */ /* 0x000fe200078e4807 */
[----:B------:R-:W-:Y:S06]  /*1b10*/  BRA `(.L_x_40) ;  /* 0x00000000000c7947 */ /* 0x000fec0003800000 */
.L_x_33:
[----:B------:R-:W0:Y:S01]  /*1b20*/  MUFU.RSQ R0, -QNAN ;  /* 0xffc0000000007908 */ /* 0x000e220000001400 */
[----:B------:R-:W-:Y:S05]  /*1b30*/  BRA `(.L_x_40) ;  /* 0x0000000000047947 */ /* 0x000fea0003800000 */
.L_x_32:
[----:B------:R-:W-:-:S07]  /*1b40*/  FADD.FTZ R0, R0, R3 ;  /* 0x0000000300007221 */ /* 0x000fce0000010000 */
.L_x_40:
[----:B------:R-:W-:Y:S05]  /*1b50*/  BSYNC.RECONVERGENT B1 ;  /* 0x0000000000017941 */ /* 0x000fea0003800200 */
.L_x_30:
[----:B------:R-:W-:-:S04]  /*1b60*/  HFMA2 R5, -RZ, RZ, 0, 0 ;  /* 0x00000000ff057431 */ /* 0x000fc800000001ff */
[----:B0-----:R-:W-:Y:S05]  /*1b70*/  RET.REL.NODEC R4 `(_ZN6oscean17output_generation3gpu4cuda26advancedColorMappingKernelEPKfPhiiffiffj) ;  /* 0xffffffe404207950 */ /* 0x001fea0003c3ffff */
.L_x_41:
        /* <DEDUP_REMOVED lines=16> */
.L_x_58:


//--------------------- .text._ZN6oscean17output_generation3gpu4cuda18colorMappingKernelEPKfPhiiffj --------------------------
	.section	.text._ZN6oscean17output_generation3gpu4cuda18colorMappingKernelEPKfPhiiffj,"ax",@progbits
	.align	128
        .global         _ZN6oscean17output_generation3gpu4cuda18colorMappingKernelEPKfPhiiffj
        .type           _ZN6oscean17output_generation3gpu4cuda18colorMappingKernelEPKfPhiiffj,@function
        .size           _ZN6oscean17output_generation3gpu4cuda18colorMappingKernelEPKfPhiiffj,(.L_x_59 - _ZN6oscean17output_generation3gpu4cuda18colorMappingKernelEPKfPhiiffj)
        .other          _ZN6oscean17output_generation3gpu4cuda18colorMappingKernelEPKfPhiiffj,@"STO_CUDA_ENTRY STV_DEFAULT"
_ZN6oscean17output_generation3gpu4cuda18colorMappingKernelEPKfPhiiffj:
.text._ZN6oscean17output_generation3gpu4cuda18colorMappingKernelEPKfPhiiffj:
        /* <DEDUP_REMOVED lines=16> */
[----:B0-----:R-:W-:-:S06]  /*0100*/  IMAD.WIDE R4, R2, 0x4, R4 ;  /* 0x0000000402047825 */ /* 0x001fcc00078e0204 */
[----:B-1----:R-:W2:Y:S02]  /*0110*/  LDG.E R5, desc[UR4][R4.64] ;  /* 0x0000000404057981 */ /* 0x002ea4000c1e1900 */
[----:B--2---:R-:W-:-:S13]  /*0120*/  FSETP.NAN.AND P0, PT, |R5|, |R5|, PT ;  /* 0x400000050500720b */ /* 0x004fda0003f08200 */
[----:B------:R-:W0:Y:S08]  /*0130*/  @P0 LDC.64 R6, c[0x0][0x388] ;  /* 0x0000e200ff060b82 */ /* 0x000e300000000a00 */
[----:B------:R-:W1:Y:S01]  /*0140*/  @P0 LDC R3, c[0x0][0x3a0] ;  /* 0x0000e800ff030b82 */ /* 0x000e620000000800 */
[----:B0-----:R-:W-:-:S05]  /*0150*/  @P0 IMAD.WIDE R6, R2, 0x4, R6 ;  /* 0x0000000402060825 */ /* 0x001fca00078e0206 */
[----:B-1----:R0:W-:Y:S01]  /*0160*/  @P0 STG.E desc[UR4][R6.64], R3 ;  /* 0x0000000306000986 */ /* 0x0021e2000c101904 */
[----:B------:R-:W-:Y:S05]  /*0170*/  @P0 EXIT ;  /* 0x000000000000094d */ /* 0x000fea0003800000 */
[----:B0-----:R-:W0:Y:S01]  /*0180*/  LDC.64 R6, c[0x0][0x398] ;  /* 0x0000e600ff067b82 */ /* 0x001e220000000a00 */
        /* <DEDUP_REMOVED lines=12> */
[----:B------:R-:W-:Y:S05]  /*0250*/  CALL.REL.NOINC `($__internal_3_$__cuda_sm3x_div_rn_noftz_f32_slowpath) ;  /* 0x0000000000a47944 */ /* 0x000fea0003c00000 */
[----:B------:R-:W-:-:S07]  /*0260*/  IMAD.MOV.U32 R4, RZ, RZ, R0 ;  /* 0x000000ffff047224 */ /* 0x000fce00078e0000 */
.L_x_43:
[----:B------:R-:W-:Y:S05]  /*0270*/  BSYNC.RECONVERGENT B0 ;  /* 0x0000000000007941 */ /* 0x000fea0003800200 */
.L_x_42:
[----:B------:R-:W-:Y:S01]  /*0280*/  FADD.SAT R4, RZ, R4 ;  /* 0x00000004ff047221 */ /* 0x000fe20000002000 */
[----:B------:R-:W0:Y:S03]  /*0290*/  LDCU.64 UR6, c[0x0][0x388] ;  /* 0x00007100ff0677ac */ /* 0x000e260008000a00 */
[----:B------:R-:W-:-:S04]  /*02a0*/  FMUL R0, R4, 255 ;  /* 0x437f000004007820 */ /* 0x000fc80000400000 */
[----:B------:R-:W1:Y:S02]  /*02b0*/  F2I.FLOOR.NTZ R3, R0 ;  /* 0x0000000000037305 */ /* 0x000e640000207100 */
[C---:B-1----:R-:W-:Y:S01]  /*02c0*/  VIMNMX R4, PT, PT, R3.reuse, 0xfe, PT ;  /* 0x000000fe03047848 */ /* 0x042fe20003fe0100 */
[----:B------:R-:W-:Y:S01]  /*02d0*/  IMAD.SHL.U32 R5, R3, 0x4, RZ ;  /* 0x0000000403057824 */ /* 0x000fe200078e00ff */
[----:B------:R-:W-:-:S03]  /*02e0*/  I2FP.F32.S32 R3, R3 ;  /* 0x0000000300037245 */ /* 0x000fc60000201400 */
[----:B------:R-:W-:Y:S02]  /*02f0*/  IMAD.SHL.U32 R4, R4, 0x4, RZ ;  /* 0x0000000404047824 */ /* 0x000fe400078e00ff */
[----:B------:R-:W-:Y:S02]  /*0300*/  IMAD.SHL.U32 R10, R5, 0x4, RZ ;  /* 0x00000004050a7824 */ /* 0x000fe400078e00ff */
[----:B------:R-:W-:Y:S01]  /*0310*/  FADD R3, R0, -R3 ;  /* 0x8000000300037221 */ /* 0x000fe20000000000 */
[----:B------:R-:W-:Y:S01]  /*0320*/  SHF.L.U32 R11, R4, 0x2, RZ ;  /* 0x00000002040b7819 */ /* 0x000fe200000006ff */
        /* <DEDUP_REMOVED lines=18> */
[----:B------:R-:W-:-:S05]  /*0450*/  IMAD.SHL.U32 R0, R2, 0x4, RZ ;  /* 0x0000000402007824 */ /* 0x000fca00078e00ff */
        /* <DEDUP_REMOVED lines=9> */
        .weak           $__internal_3_$__cuda_sm3x_div_rn_noftz_f32_slowpath
        .type           $__internal_3_$__cuda_sm3x_div_rn_noftz_f32_slowpath,@function
        .size           $__internal_3_$__cuda_sm3x_div_rn_noftz_f32_slowpath,(.L_x_59 - $__internal_3_$__cuda_sm3x_div_rn_noftz_f32_slowpath)
$__internal_3_$__cuda_sm3x_div_rn_noftz_f32_slowpath:
        /* <DEDUP_REMOVED lines=31> */
[----:B------:R-:W-:Y:S01]  /*06e0*/  @P0 IMAD.MOV.U32 R9, RZ, RZ, RZ ;  /* 0x000000ffff090224 */ /* 0x000fe200078e00ff */
[----:B------:R-:W-:Y:S01]  /*06f0*/  @!P0 MOV R9, 0xffffffc0 ;  /* 0xffffffc000098802 */ /* 0x000fe20000000f00 */
[----:B------:R-:W-:Y:S01]  /*0700*/  @!P0 FFMA R7, R0, 1.84467440737095516160e+19, RZ ;  /* 0x5f80000000078823 */ /* 0x000fe200000000ff */
[----:B------:R-:W-:-:S03]  /*0710*/  @!P1 FFMA R8, R3, 1.84467440737095516160e+19, RZ ;  /* 0x5f80000003089823 */ /* 0x000fc600000000ff */
[----:B------:R-:W-:-:S07]  /*0720*/  @!P1 VIADD R9, R9, 0x40 ;  /* 0x0000004009099836 */ /* 0x000fce0000000000 */
.L_x_45:
[----:B------:R-:W-:Y:S01]  /*0730*/  LEA R3, R6, 0xc0800000, 0x17 ;  /* 0xc080000006037811 */ /* 0x000fe200078eb8ff */
[----:B------:R-:W-:Y:S01]  /*0740*/  VIADD R5, R5, 0xffffff81 ;  /* 0xffffff8105057836 */ /* 0x000fe20000000000 */
[----:B------:R-:W-:Y:S03]  /*0750*/  BSSY.RECONVERGENT B2, `(.L_x_50) ;  /* 0x0000035000027945 */ /* 0x000fe60003800200 */
[----:B------:R-:W-:Y:S01]  /*0760*/  IMAD.IADD R3, R8, 0x1, -R3 ;  /* 0x0000000108037824 */ /* 0x000fe200078e0a03 */
[C---:B------:R-:W-:Y:S01]  /*0770*/  IADD3 R6, PT, PT, R5.reuse, 0x7f, -R6 ;  /* 0x0000007f05067810 */ /* 0x040fe20007ffe806 */
[----:B------:R-:W-:Y:S02]  /*0780*/  IMAD R0, R5, -0x800000, R7 ;  /* 0xff80000005007824 */ /* 0x000fe400078e0207 */
[----:B------:R-:W0:Y:S01]  /*0790*/  MUFU.RCP R8, R3 ;  /* 0x0000000300087308 */ /* 0x000e220000001000 */
[----:B------:R-:W-:Y:S01]  /*07a0*/  FADD.FTZ R11, -R3, -RZ ;  /* 0x800000ff030b7221 */ /* 0x000fe20000010100 */
[----:B------:R-:W-:-:S03]  /*07b0*/  IADD3 R6, PT, PT, R6, R9, RZ ;  /* 0x0000000906067210 */ /* 0x000fc60007ffe0ff */
        /* <DEDUP_REMOVED lines=9> */
[----:B------:R-:W-:-:S04]  /*0850*/  IMAD.IADD R9, R3, 0x1, R6 ;  /* 0x0000000103097824 */ /* 0x000fc800078e0206 */
        /* <DEDUP_REMOVED lines=16> */
[----:B------:R-:W-:Y:S01]  /*0960*/  IADD3 R8, PT, PT, R9, 0x20, RZ ;  /* 0x0000002009087810 */ /* 0x000fe20007ffe0ff */
[----:B------:R-:W-:Y:S01]  /*0970*/  IMAD.MOV R7, RZ, RZ, -R9 ;  /* 0x000000ffff077224 */ /* 0x000fe200078e0a09 */
        /* <DEDUP_REMOVED lines=14> */
.L_x_52:
[----:B------:R-:W-:-:S04]  /*0a60*/  LOP3.LUT R0, R0, 0x80000000, RZ, 0xc0, !PT ;  /* 0x8000000000007812 */ /* 0x000fc800078ec0ff */
[----:B------:R-:W-:Y:S01]  /*0a70*/  LOP3.LUT R0, R0, 0x7f800000, RZ, 0xfc, !PT ;  /* 0x7f80000000007812 */ /* 0x000fe200078efcff */
[----:B------:R-:W-:Y:S06]  /*0a80*/  BRA `(.L_x_53) ;  /* 0x0000000000047947 */ /* 0x000fec0003800000 */
.L_x_51:
[----:B------:R-:W-:-:S07]  /*0a90*/  LEA R0, R6, R0, 0x17 ;  /* 0x0000000006007211 */ /* 0x000fce00078eb8ff */
.L_x_53:
[----:B------:R-:W-:Y:S05]  /*0aa0*/  BSYNC.RECONVERGENT B2 ;  /* 0x0000000000027941 */ /* 0x000fea0003800200 */
.L_x_50:
[----:B------:R-:W-:Y:S05]  /*0ab0*/  BRA `(.L_x_54) ;  /* 0x0000000000207947 */ /* 0x000fea0003800000 */
.L_x_49:
[----:B------:R-:W-:-:S04]  /*0ac0*/  LOP3.LUT R0, R8, 0x80000000, R7, 0x48, !PT ;  /* 0x8000000008007812 */ /* 0x000fc800078e4807 */
[----:B------:R-:W-:Y:S01]  /*0ad0*/  LOP3.LUT R0, R0, 0x7f800000, RZ, 0xfc, !PT ;  /* 0x7f80000000007812 */ /* 0x000fe200078efcff */
[----:B------:R-:W-:Y:S06]  /*0ae0*/  BRA `(.L_x_54) ;  /* 0x0000000000147947 */ /* 0x000fec0003800000 */
.L_x_48:
[----:B------:R-:W-:Y:S01]  /*0af0*/  LOP3.LUT R0, R8, 0x80000000, R7, 0x48, !PT ;  /* 0x8000000008007812 */ /* 0x000fe200078e4807 */
[----:B------:R-:W-:Y:S06]  /*0b00*/  BRA `(.L_x_54) ;  /* 0x00000000000c7947 */ /* 0x000fec0003800000 */
.L_x_47:
[----:B------:R-:W0:Y:S01]  /*0b10*/  MUFU.RSQ R0, -QNAN ;  /* 0xffc0000000007908 */ /* 0x000e220000001400 */
[----:B------:R-:W-:Y:S05]  /*0b20*/  BRA `(.L_x_54) ;  /* 0x0000000000047947 */ /* 0x000fea0003800000 */
.L_x_46:
[----:B------:R-:W-:-:S07]  /*0b30*/  FADD.FTZ R0, R0, R3 ;  /* 0x0000000300007221 */ /* 0x000fce0000010000 */
.L_x_54:
[----:B------:R-:W-:Y:S05]  /*0b40*/  BSYNC.RECONVERGENT B1 ;  /* 0x0000000000017941 */ /* 0x000fea0003800200 */
.L_x_44:
[----:B------:R-:W-:-:S04]  /*0b50*/  IMAD.MOV.U32 R5, RZ, RZ, 0x0 ;  /* 0x00000000ff057424 */ /* 0x000fc800078e00ff */
[----:B0-----:R-:W-:Y:S05]  /*0b60*/  RET.REL.NODEC R4 `(_ZN6oscean17output_generation3gpu4cuda18colorMappingKernelEPKfPhiiffj) ;  /* 0xfffffff404247950 */ /* 0x001fea0003c3ffff */
.L_x_55:
        /* <DEDUP_REMOVED lines=9> */
.L_x_59:


//--------------------- .nv.shared.reserved.0     --------------------------
	.section	.nv.shared.reserved.0,"aw",@nobits
	.weak		__nv_reservedSMEM_offset_0_alias
	.size		__nv_reservedSMEM_offset_0_alias, 0, 64
	.other		__nv_reservedSMEM_offset_0_alias,@"STO_CUDA_RESERVED_SHARED STV_DEFAULT"
__nv_reservedSMEM_offset_0_alias:
	.zero		0
	.zero		64


//--------------------- .nv.constant0._ZN6oscean17output_generation3gpu4cuda23batchColorMappingKernelEPPKfPPhPKiS9_S4_S4_i --------------------------
	.section	.nv.constant0._ZN6oscean17output_generation3gpu4cuda23batchColorMappingKernelEPPKfPPhPKiS9_S4_S4_i,"a",@progbits
	.sectionflags	@""
	.align	4
.nv.constant0._ZN6oscean17output_generation3gpu4cuda23batchColorMappingKernelEPPKfPPhPKiS9_S4_S4_i:
	.zero		948


//--------------------- .nv.constant0._ZN6oscean17output_generation3gpu4cuda26advancedColorMappingKernelEPKfPhiiffiffj --------------------------
	.section	.nv.constant0._ZN6oscean17output_generation3gpu4cuda26advancedColorMappingKernelEPKfPhiiffiffj,"a",@progbits
	.sectionflags	@""
	.align	4
.nv.constant0._ZN6oscean17output_generation3gpu4cuda26advancedColorMappingKernelEPKfPhiiffiffj:
	.zero		944


//--------------------- .nv.constant0._ZN6oscean17output_generation3gpu4cuda18colorMappingKernelEPKfPhiiffj --------------------------
	.section	.nv.constant0._ZN6oscean17output_generation3gpu4cuda18colorMappingKernelEPKfPhiiffj,"a",@progbits
	.sectionflags	@""
	.align	4
.nv.constant0._ZN6oscean17output_generation3gpu4cuda18colorMappingKernelEPKfPhiiffj:
	.zero		932


//--------------------- SYMBOLS --------------------------

	.type		.nv.reservedSmem.offset0,@object
	.size		.nv.reservedSmem.offset0,0x4
